//
// Generated by NVIDIA NVVM Compiler
//
// Compiler Build ID: CL-36424714
// Cuda compilation tools, release 13.0, V13.0.88
// Based on NVVM 20.0.0
//

.version 9.0
.target sm_100
.address_size 64

	// .globl	gaussian_elimination

.visible .entry gaussian_elimination(
	.param .u64 .ptr .align 1 gaussian_elimination_param_0,
	.param .u32 gaussian_elimination_param_1,
	.param .u32 gaussian_elimination_param_2,
	.param .u32 gaussian_elimination_param_3
)
{
	.reg .pred 	%p<58>;
	.reg .b16 	%rs<17>;
	.reg .b32 	%r<217>;
	.reg .b32 	%f<158>;
	.reg .b64 	%rd<117>;

	ld.param.u64 	%rd4, [gaussian_elimination_param_0];
	ld.param.u32 	%r81, [gaussian_elimination_param_1];
	ld.param.u32 	%r82, [gaussian_elimination_param_2];
	ld.param.u32 	%r83, [gaussian_elimination_param_3];
	mov.u32 	%r84, %ctaid.y;
	mov.u32 	%r85, %ntid.y;
	mov.u32 	%r86, %tid.y;
	mad.lo.s32 	%r87, %r84, %r85, %r86;
	mov.u32 	%r88, %ctaid.x;
	mov.u32 	%r89, %ntid.x;
	mov.u32 	%r90, %tid.x;
	mov.u32 	%r91, %nctaid.x;
	mad.lo.s32 	%r92, %r87, %r91, %r88;
	mad.lo.s32 	%r1, %r92, %r89, %r90;
	setp.ge.s32 	%p1, %r1, %r83;
	@%p1 bra 	$L__BB0_55;
	cvta.to.global.u64 	%rd5, %rd4;
	mul.lo.s32 	%r93, %r82, %r81;
	mul.lo.s32 	%r94, %r93, %r1;
	mul.wide.s32 	%rd6, %r94, 4;
	add.s64 	%rd1, %rd5, %rd6;
	min.s32 	%r95, %r81, %r82;
	setp.lt.s32 	%p2, %r95, 1;
	@%p2 bra 	$L__BB0_55;
	add.s32 	%r2, %r82, -1;
	and.b32  	%r3, %r82, 15;
	cvt.u16.u32 	%rs1, %r82;
	and.b32  	%r4, %r82, 7;
	add.s32 	%r5, %r81, -2;
	add.s32 	%r6, %r82, -2;
	and.b32  	%r7, %r82, 2147483632;
	and.b32  	%r8, %r82, 3;
	shl.b32 	%r9, %r82, 3;
	mov.b32 	%r186, 0;
	mov.b16 	%rs15, 0;
	mov.u16 	%rs16, %rs15;
	mov.u32 	%r216, %r186;
$L__BB0_3:
	mov.u32 	%r11, %r216;
	xor.b16  	%rs10, %rs15, 3;
	add.s16 	%rs5, %rs10, %rs1;
	add.s32 	%r12, %r11, 1;
	max.s32 	%r98, %r81, %r12;
	sub.s32 	%r13, %r98, %r11;
	and.b32  	%r14, %r13, 7;
	sub.s32 	%r99, %r11, %r98;
	setp.gt.u32 	%p3, %r99, -8;
	mov.u32 	%r193, %r11;
	mov.u32 	%r201, %r11;
	@%p3 bra 	$L__BB0_6;
	mad.lo.s32 	%r189, %r82, %r11, %r186;
	and.b32  	%r100, %r13, -8;
	neg.s32 	%r188, %r100;
	mov.u32 	%r193, %r11;
	mov.u32 	%r201, %r11;
$L__BB0_5:
	.pragma "nounroll";
	mul.wide.s32 	%rd7, %r189, 4;
	add.s64 	%rd8, %rd1, %rd7;
	ld.global.f32 	%f2, [%rd8];
	mad.lo.s32 	%r101, %r201, %r82, %r186;
	mul.wide.s32 	%rd9, %r101, 4;
	add.s64 	%rd10, %rd1, %rd9;
	ld.global.f32 	%f3, [%rd10];
	setp.ge.f32 	%p4, %f2, %f3;
	selp.b32 	%r102, %r193, %r201, %p4;
	mul.wide.u32 	%rd11, %r82, 4;
	add.s64 	%rd12, %rd8, %rd11;
	ld.global.f32 	%f4, [%rd12];
	mad.lo.s32 	%r103, %r102, %r82, %r186;
	mul.wide.s32 	%rd13, %r103, 4;
	add.s64 	%rd14, %rd1, %rd13;
	ld.global.f32 	%f5, [%rd14];
	setp.ge.f32 	%p5, %f4, %f5;
	add.s32 	%r104, %r193, 1;
	selp.b32 	%r105, %r104, %r102, %p5;
	add.s64 	%rd15, %rd12, %rd11;
	ld.global.f32 	%f6, [%rd15];
	mad.lo.s32 	%r106, %r105, %r82, %r186;
	mul.wide.s32 	%rd16, %r106, 4;
	add.s64 	%rd17, %rd1, %rd16;
	ld.global.f32 	%f7, [%rd17];
	setp.ge.f32 	%p6, %f6, %f7;
	add.s32 	%r107, %r193, 2;
	selp.b32 	%r108, %r107, %r105, %p6;
	add.s64 	%rd18, %rd15, %rd11;
	ld.global.f32 	%f8, [%rd18];
	mad.lo.s32 	%r109, %r108, %r82, %r186;
	mul.wide.s32 	%rd19, %r109, 4;
	add.s64 	%rd20, %rd1, %rd19;
	ld.global.f32 	%f9, [%rd20];
	setp.ge.f32 	%p7, %f8, %f9;
	add.s32 	%r110, %r193, 3;
	selp.b32 	%r111, %r110, %r108, %p7;
	add.s64 	%rd21, %rd18, %rd11;
	ld.global.f32 	%f10, [%rd21];
	mad.lo.s32 	%r112, %r111, %r82, %r186;
	mul.wide.s32 	%rd22, %r112, 4;
	add.s64 	%rd23, %rd1, %rd22;
	ld.global.f32 	%f11, [%rd23];
	setp.ge.f32 	%p8, %f10, %f11;
	add.s32 	%r113, %r193, 4;
	selp.b32 	%r114, %r113, %r111, %p8;
	add.s64 	%rd24, %rd21, %rd11;
	ld.global.f32 	%f12, [%rd24];
	mad.lo.s32 	%r115, %r114, %r82, %r186;
	mul.wide.s32 	%rd25, %r115, 4;
	add.s64 	%rd26, %rd1, %rd25;
	ld.global.f32 	%f13, [%rd26];
	setp.ge.f32 	%p9, %f12, %f13;
	add.s32 	%r116, %r193, 5;
	selp.b32 	%r117, %r116, %r114, %p9;
	add.s64 	%rd27, %rd24, %rd11;
	ld.global.f32 	%f14, [%rd27];
	mad.lo.s32 	%r118, %r117, %r82, %r186;
	mul.wide.s32 	%rd28, %r118, 4;
	add.s64 	%rd29, %rd1, %rd28;
	ld.global.f32 	%f15, [%rd29];
	setp.ge.f32 	%p10, %f14, %f15;
	add.s32 	%r119, %r193, 6;
	selp.b32 	%r120, %r119, %r117, %p10;
	add.s64 	%rd30, %rd27, %rd11;
	ld.global.f32 	%f16, [%rd30];
	mad.lo.s32 	%r121, %r120, %r82, %r186;
	mul.wide.s32 	%rd31, %r121, 4;
	add.s64 	%rd32, %rd1, %rd31;
	ld.global.f32 	%f17, [%rd32];
	setp.ge.f32 	%p11, %f16, %f17;
	add.s32 	%r122, %r193, 7;
	selp.b32 	%r201, %r122, %r120, %p11;
	add.s32 	%r193, %r193, 8;
	add.s32 	%r189, %r189, %r9;
	add.s32 	%r188, %r188, 8;
	setp.ne.s32 	%p12, %r188, 0;
	@%p12 bra 	$L__BB0_5;
$L__BB0_6:
	setp.eq.s32 	%p13, %r14, 0;
	@%p13 bra 	$L__BB0_14;
	and.b32  	%r29, %r13, 3;
	setp.lt.u32 	%p14, %r14, 4;
	@%p14 bra 	$L__BB0_9;
	mad.lo.s32 	%r124, %r193, %r82, %r186;
	mul.wide.s32 	%rd33, %r124, 4;
	add.s64 	%rd34, %rd1, %rd33;
	ld.global.f32 	%f18, [%rd34];
	mad.lo.s32 	%r125, %r201, %r82, %r186;
	mul.wide.s32 	%rd35, %r125, 4;
	add.s64 	%rd36, %rd1, %rd35;
	ld.global.f32 	%f19, [%rd36];
	setp.ge.f32 	%p15, %f18, %f19;
	selp.b32 	%r126, %r193, %r201, %p15;
	add.s32 	%r127, %r193, 1;
	mul.wide.u32 	%rd37, %r82, 4;
	add.s64 	%rd38, %rd34, %rd37;
	ld.global.f32 	%f20, [%rd38];
	mad.lo.s32 	%r128, %r126, %r82, %r186;
	mul.wide.s32 	%rd39, %r128, 4;
	add.s64 	%rd40, %rd1, %rd39;
	ld.global.f32 	%f21, [%rd40];
	setp.ge.f32 	%p16, %f20, %f21;
	selp.b32 	%r129, %r127, %r126, %p16;
	add.s32 	%r130, %r193, 2;
	add.s64 	%rd41, %rd38, %rd37;
	ld.global.f32 	%f22, [%rd41];
	mad.lo.s32 	%r131, %r129, %r82, %r186;
	mul.wide.s32 	%rd42, %r131, 4;
	add.s64 	%rd43, %rd1, %rd42;
	ld.global.f32 	%f23, [%rd43];
	setp.ge.f32 	%p17, %f22, %f23;
	selp.b32 	%r132, %r130, %r129, %p17;
	add.s32 	%r133, %r193, 3;
	add.s64 	%rd44, %rd41, %rd37;
	ld.global.f32 	%f24, [%rd44];
	mad.lo.s32 	%r134, %r132, %r82, %r186;
	mul.wide.s32 	%rd45, %r134, 4;
	add.s64 	%rd46, %rd1, %rd45;
	ld.global.f32 	%f25, [%rd46];
	setp.ge.f32 	%p18, %f24, %f25;
	selp.b32 	%r201, %r133, %r132, %p18;
	add.s32 	%r193, %r193, 4;
$L__BB0_9:
	setp.eq.s32 	%p19, %r29, 0;
	@%p19 bra 	$L__BB0_14;
	setp.eq.s32 	%p20, %r29, 1;
	@%p20 bra 	$L__BB0_12;
	mad.lo.s32 	%r136, %r193, %r82, %r186;
	mul.wide.s32 	%rd47, %r136, 4;
	add.s64 	%rd48, %rd1, %rd47;
	ld.global.f32 	%f26, [%rd48];
	mad.lo.s32 	%r137, %r201, %r82, %r186;
	mul.wide.s32 	%rd49, %r137, 4;
	add.s64 	%rd50, %rd1, %rd49;
	ld.global.f32 	%f27, [%rd50];
	setp.ge.f32 	%p21, %f26, %f27;
	selp.b32 	%r138, %r193, %r201, %p21;
	add.s32 	%r139, %r193, 1;
	mul.wide.u32 	%rd51, %r82, 4;
	add.s64 	%rd52, %rd48, %rd51;
	ld.global.f32 	%f28, [%rd52];
	mad.lo.s32 	%r140, %r138, %r82, %r186;
	mul.wide.s32 	%rd53, %r140, 4;
	add.s64 	%rd54, %rd1, %rd53;
	ld.global.f32 	%f29, [%rd54];
	setp.ge.f32 	%p22, %f28, %f29;
	selp.b32 	%r201, %r139, %r138, %p22;
	add.s32 	%r193, %r193, 2;
$L__BB0_12:
	and.b32  	%r141, %r13, 1;
	setp.eq.b32 	%p23, %r141, 1;
	not.pred 	%p24, %p23;
	@%p24 bra 	$L__BB0_14;
	mad.lo.s32 	%r142, %r193, %r82, %r186;
	mul.wide.s32 	%rd55, %r142, 4;
	add.s64 	%rd56, %rd1, %rd55;
	ld.global.f32 	%f30, [%rd56];
	mad.lo.s32 	%r143, %r201, %r82, %r186;
	mul.wide.s32 	%rd57, %r143, 4;
	add.s64 	%rd58, %rd1, %rd57;
	ld.global.f32 	%f31, [%rd58];
	setp.ge.f32 	%p25, %f30, %f31;
	selp.b32 	%r201, %r193, %r201, %p25;
$L__BB0_14:
	mul.lo.s32 	%r42, %r201, %r82;
	add.s32 	%r144, %r42, %r186;
	mul.wide.s32 	%rd59, %r144, 4;
	add.s64 	%rd60, %rd1, %rd59;
	ld.global.f32 	%f32, [%rd60];
	abs.f32 	%f33, %f32;
	setp.lt.f32 	%p26, %f33, 0f2EDBE6FF;
	mov.u32 	%r216, %r11;
	@%p26 bra 	$L__BB0_54;
	setp.lt.u32 	%p27, %r2, 15;
	mul.lo.s32 	%r43, %r11, %r82;
	mov.b32 	%r203, 0;
	@%p27 bra 	$L__BB0_18;
	mov.b32 	%r211, 0;
$L__BB0_17:
	.pragma "nounroll";
	add.s32 	%r147, %r211, %r43;
	mul.wide.s32 	%rd61, %r147, 4;
	add.s64 	%rd62, %rd1, %rd61;
	ld.global.f32 	%f34, [%rd62];
	add.s32 	%r148, %r211, %r42;
	mul.wide.s32 	%rd63, %r148, 4;
	add.s64 	%rd64, %rd1, %rd63;
	ld.global.f32 	%f35, [%rd64];
	st.global.f32 	[%rd62], %f35;
	st.global.f32 	[%rd64], %f34;
	ld.global.f32 	%f36, [%rd62+4];
	ld.global.f32 	%f37, [%rd64+4];
	st.global.f32 	[%rd62+4], %f37;
	st.global.f32 	[%rd64+4], %f36;
	ld.global.f32 	%f38, [%rd62+8];
	ld.global.f32 	%f39, [%rd64+8];
	st.global.f32 	[%rd62+8], %f39;
	st.global.f32 	[%rd64+8], %f38;
	ld.global.f32 	%f40, [%rd62+12];
	ld.global.f32 	%f41, [%rd64+12];
	st.global.f32 	[%rd62+12], %f41;
	st.global.f32 	[%rd64+12], %f40;
	ld.global.f32 	%f42, [%rd62+16];
	ld.global.f32 	%f43, [%rd64+16];
	st.global.f32 	[%rd62+16], %f43;
	st.global.f32 	[%rd64+16], %f42;
	ld.global.f32 	%f44, [%rd62+20];
	ld.global.f32 	%f45, [%rd64+20];
	st.global.f32 	[%rd62+20], %f45;
	st.global.f32 	[%rd64+20], %f44;
	ld.global.f32 	%f46, [%rd62+24];
	ld.global.f32 	%f47, [%rd64+24];
	st.global.f32 	[%rd62+24], %f47;
	st.global.f32 	[%rd64+24], %f46;
	ld.global.f32 	%f48, [%rd62+28];
	ld.global.f32 	%f49, [%rd64+28];
	st.global.f32 	[%rd62+28], %f49;
	st.global.f32 	[%rd64+28], %f48;
	ld.global.f32 	%f50, [%rd62+32];
	ld.global.f32 	%f51, [%rd64+32];
	st.global.f32 	[%rd62+32], %f51;
	st.global.f32 	[%rd64+32], %f50;
	ld.global.f32 	%f52, [%rd62+36];
	ld.global.f32 	%f53, [%rd64+36];
	st.global.f32 	[%rd62+36], %f53;
	st.global.f32 	[%rd64+36], %f52;
	ld.global.f32 	%f54, [%rd62+40];
	ld.global.f32 	%f55, [%rd64+40];
	st.global.f32 	[%rd62+40], %f55;
	st.global.f32 	[%rd64+40], %f54;
	ld.global.f32 	%f56, [%rd62+44];
	ld.global.f32 	%f57, [%rd64+44];
	st.global.f32 	[%rd62+44], %f57;
	st.global.f32 	[%rd64+44], %f56;
	ld.global.f32 	%f58, [%rd62+48];
	ld.global.f32 	%f59, [%rd64+48];
	st.global.f32 	[%rd62+48], %f59;
	st.global.f32 	[%rd64+48], %f58;
	ld.global.f32 	%f60, [%rd62+52];
	ld.global.f32 	%f61, [%rd64+52];
	st.global.f32 	[%rd62+52], %f61;
	st.global.f32 	[%rd64+52], %f60;
	ld.global.f32 	%f62, [%rd62+56];
	ld.global.f32 	%f63, [%rd64+56];
	st.global.f32 	[%rd62+56], %f63;
	st.global.f32 	[%rd64+56], %f62;
	ld.global.f32 	%f64, [%rd62+60];
	ld.global.f32 	%f65, [%rd64+60];
	st.global.f32 	[%rd62+60], %f65;
	st.global.f32 	[%rd64+60], %f64;
	add.s32 	%r211, %r211, 16;
	setp.eq.s32 	%p28, %r211, %r7;
	mov.u32 	%r203, %r7;
	@%p28 bra 	$L__BB0_18;
	bra.uni 	$L__BB0_17;
$L__BB0_18:
	setp.eq.s32 	%p29, %r3, 0;
	@%p29 bra 	$L__BB0_28;
	add.s32 	%r149, %r3, -1;
	setp.lt.u32 	%p30, %r149, 7;
	@%p30 bra 	$L__BB0_21;
	add.s32 	%r150, %r203, %r43;
	mul.wide.s32 	%rd65, %r150, 4;
	add.s64 	%rd66, %rd1, %rd65;
	ld.global.f32 	%f66, [%rd66];
	add.s32 	%r151, %r203, %r42;
	mul.wide.s32 	%rd67, %r151, 4;
	add.s64 	%rd68, %rd1, %rd67;
	ld.global.f32 	%f67, [%rd68];
	st.global.f32 	[%rd66], %f67;
	st.global.f32 	[%rd68], %f66;
	ld.global.f32 	%f68, [%rd66+4];
	ld.global.f32 	%f69, [%rd68+4];
	st.global.f32 	[%rd66+4], %f69;
	st.global.f32 	[%rd68+4], %f68;
	ld.global.f32 	%f70, [%rd66+8];
	ld.global.f32 	%f71, [%rd68+8];
	st.global.f32 	[%rd66+8], %f71;
	st.global.f32 	[%rd68+8], %f70;
	ld.global.f32 	%f72, [%rd66+12];
	ld.global.f32 	%f73, [%rd68+12];
	st.global.f32 	[%rd66+12], %f73;
	st.global.f32 	[%rd68+12], %f72;
	ld.global.f32 	%f74, [%rd66+16];
	ld.global.f32 	%f75, [%rd68+16];
	st.global.f32 	[%rd66+16], %f75;
	st.global.f32 	[%rd68+16], %f74;
	ld.global.f32 	%f76, [%rd66+20];
	ld.global.f32 	%f77, [%rd68+20];
	st.global.f32 	[%rd66+20], %f77;
	st.global.f32 	[%rd68+20], %f76;
	ld.global.f32 	%f78, [%rd66+24];
	ld.global.f32 	%f79, [%rd68+24];
	st.global.f32 	[%rd66+24], %f79;
	st.global.f32 	[%rd68+24], %f78;
	ld.global.f32 	%f80, [%rd66+28];
	ld.global.f32 	%f81, [%rd68+28];
	st.global.f32 	[%rd66+28], %f81;
	st.global.f32 	[%rd68+28], %f80;
	add.s32 	%r203, %r203, 8;
$L__BB0_21:
	setp.eq.s32 	%p31, %r4, 0;
	@%p31 bra 	$L__BB0_28;
	add.s32 	%r152, %r4, -1;
	setp.lt.u32 	%p32, %r152, 3;
	@%p32 bra 	$L__BB0_24;
	add.s32 	%r153, %r203, %r43;
	mul.wide.s32 	%rd69, %r153, 4;
	add.s64 	%rd70, %rd1, %rd69;
	ld.global.f32 	%f82, [%rd70];
	add.s32 	%r154, %r203, %r42;
	mul.wide.s32 	%rd71, %r154, 4;
	add.s64 	%rd72, %rd1, %rd71;
	ld.global.f32 	%f83, [%rd72];
	st.global.f32 	[%rd70], %f83;
	st.global.f32 	[%rd72], %f82;
	ld.global.f32 	%f84, [%rd70+4];
	ld.global.f32 	%f85, [%rd72+4];
	st.global.f32 	[%rd70+4], %f85;
	st.global.f32 	[%rd72+4], %f84;
	ld.global.f32 	%f86, [%rd70+8];
	ld.global.f32 	%f87, [%rd72+8];
	st.global.f32 	[%rd70+8], %f87;
	st.global.f32 	[%rd72+8], %f86;
	ld.global.f32 	%f88, [%rd70+12];
	ld.global.f32 	%f89, [%rd72+12];
	st.global.f32 	[%rd70+12], %f89;
	st.global.f32 	[%rd72+12], %f88;
	add.s32 	%r203, %r203, 4;
$L__BB0_24:
	setp.eq.s32 	%p33, %r8, 0;
	@%p33 bra 	$L__BB0_28;
	setp.eq.s32 	%p34, %r8, 1;
	add.s32 	%r155, %r203, %r43;
	mul.wide.s32 	%rd73, %r155, 4;
	add.s64 	%rd2, %rd1, %rd73;
	ld.global.f32 	%f90, [%rd2];
	add.s32 	%r156, %r203, %r42;
	mul.wide.s32 	%rd74, %r156, 4;
	add.s64 	%rd3, %rd1, %rd74;
	ld.global.f32 	%f91, [%rd3];
	st.global.f32 	[%rd2], %f91;
	st.global.f32 	[%rd3], %f90;
	@%p34 bra 	$L__BB0_28;
	setp.eq.s32 	%p35, %r8, 2;
	ld.global.f32 	%f92, [%rd2+4];
	ld.global.f32 	%f93, [%rd3+4];
	st.global.f32 	[%rd2+4], %f93;
	st.global.f32 	[%rd3+4], %f92;
	@%p35 bra 	$L__BB0_28;
	ld.global.f32 	%f94, [%rd2+8];
	ld.global.f32 	%f95, [%rd3+8];
	st.global.f32 	[%rd2+8], %f95;
	st.global.f32 	[%rd3+8], %f94;
$L__BB0_28:
	setp.ge.s32 	%p36, %r12, %r81;
	mov.u32 	%r216, %r12;
	@%p36 bra 	$L__BB0_54;
	add.s32 	%r49, %r186, 1;
	setp.ge.s32 	%p37, %r49, %r82;
	@%p37 bra 	$L__BB0_43;
	not.b16 	%rs11, %rs16;
	add.s16 	%rs12, %rs11, %rs1;
	cvt.u32.u16 	%r168, %rs12;
	and.b32  	%r169, %r168, 7;
	sub.s32 	%r170, %r2, %r186;
	and.b32  	%r50, %r170, -8;
	and.b32  	%r51, %r168, 3;
	add.s32 	%r52, %r169, -1;
	sub.s32 	%r171, %r6, %r186;
	mov.u32 	%r205, %r12;
$L__BB0_31:
	setp.lt.u32 	%p46, %r171, 7;
	mul.lo.s32 	%r54, %r205, %r82;
	add.s32 	%r172, %r54, %r186;
	mul.wide.s32 	%rd97, %r172, 4;
	add.s64 	%rd98, %rd1, %rd97;
	ld.global.f32 	%f96, [%rd98];
	add.s32 	%r173, %r43, %r186;
	mul.wide.s32 	%rd99, %r173, 4;
	add.s64 	%rd100, %rd1, %rd99;
	ld.global.f32 	%f97, [%rd100];
	div.rn.f32 	%f1, %f96, %f97;
	mov.b32 	%r174, 0;
	st.global.u32 	[%rd98], %r174;
	mov.u32 	%r208, %r49;
	@%p46 bra 	$L__BB0_34;
	mov.b32 	%r207, 0;
	mov.u32 	%r208, %r49;
$L__BB0_33:
	.pragma "nounroll";
	add.s32 	%r176, %r208, %r54;
	mul.wide.s32 	%rd101, %r176, 4;
	add.s64 	%rd102, %rd1, %rd101;
	ld.global.f32 	%f98, [%rd102];
	add.s32 	%r177, %r208, %r43;
	mul.wide.s32 	%rd103, %r177, 4;
	add.s64 	%rd104, %rd1, %rd103;
	ld.global.f32 	%f99, [%rd104];
	mul.f32 	%f100, %f1, %f99;
	sub.f32 	%f101, %f98, %f100;
	st.global.f32 	[%rd102], %f101;
	ld.global.f32 	%f102, [%rd102+4];
	ld.global.f32 	%f103, [%rd104+4];
	mul.f32 	%f104, %f1, %f103;
	sub.f32 	%f105, %f102, %f104;
	st.global.f32 	[%rd102+4], %f105;
	ld.global.f32 	%f106, [%rd102+8];
	ld.global.f32 	%f107, [%rd104+8];
	mul.f32 	%f108, %f1, %f107;
	sub.f32 	%f109, %f106, %f108;
	st.global.f32 	[%rd102+8], %f109;
	ld.global.f32 	%f110, [%rd102+12];
	ld.global.f32 	%f111, [%rd104+12];
	mul.f32 	%f112, %f1, %f111;
	sub.f32 	%f113, %f110, %f112;
	st.global.f32 	[%rd102+12], %f113;
	ld.global.f32 	%f114, [%rd102+16];
	ld.global.f32 	%f115, [%rd104+16];
	mul.f32 	%f116, %f1, %f115;
	sub.f32 	%f117, %f114, %f116;
	st.global.f32 	[%rd102+16], %f117;
	ld.global.f32 	%f118, [%rd102+20];
	ld.global.f32 	%f119, [%rd104+20];
	mul.f32 	%f120, %f1, %f119;
	sub.f32 	%f121, %f118, %f120;
	st.global.f32 	[%rd102+20], %f121;
	ld.global.f32 	%f122, [%rd102+24];
	ld.global.f32 	%f123, [%rd104+24];
	mul.f32 	%f124, %f1, %f123;
	sub.f32 	%f125, %f122, %f124;
	st.global.f32 	[%rd102+24], %f125;
	ld.global.f32 	%f126, [%rd102+28];
	ld.global.f32 	%f127, [%rd104+28];
	mul.f32 	%f128, %f1, %f127;
	sub.f32 	%f129, %f126, %f128;
	st.global.f32 	[%rd102+28], %f129;
	add.s32 	%r208, %r208, 8;
	add.s32 	%r207, %r207, 8;
	setp.ne.s32 	%p47, %r207, %r50;
	@%p47 bra 	$L__BB0_33;
$L__BB0_34:
	sub.s32 	%r178, %r2, %r186;
	and.b32  	%r179, %r178, 7;
	setp.eq.s32 	%p48, %r179, 0;
	@%p48 bra 	$L__BB0_42;
	setp.lt.u32 	%p49, %r52, 3;
	@%p49 bra 	$L__BB0_37;
	add.s32 	%r180, %r208, %r54;
	mul.wide.s32 	%rd105, %r180, 4;
	add.s64 	%rd106, %rd1, %rd105;
	ld.global.f32 	%f130, [%rd106];
	add.s32 	%r181, %r208, %r43;
	mul.wide.s32 	%rd107, %r181, 4;
	add.s64 	%rd108, %rd1, %rd107;
	ld.global.f32 	%f131, [%rd108];
	mul.f32 	%f132, %f1, %f131;
	sub.f32 	%f133, %f130, %f132;
	st.global.f32 	[%rd106], %f133;
	ld.global.f32 	%f134, [%rd106+4];
	ld.global.f32 	%f135, [%rd108+4];
	mul.f32 	%f136, %f1, %f135;
	sub.f32 	%f137, %f134, %f136;
	st.global.f32 	[%rd106+4], %f137;
	ld.global.f32 	%f138, [%rd106+8];
	ld.global.f32 	%f139, [%rd108+8];
	mul.f32 	%f140, %f1, %f139;
	sub.f32 	%f141, %f138, %f140;
	st.global.f32 	[%rd106+8], %f141;
	ld.global.f32 	%f142, [%rd106+12];
	ld.global.f32 	%f143, [%rd108+12];
	mul.f32 	%f144, %f1, %f143;
	sub.f32 	%f145, %f142, %f144;
	st.global.f32 	[%rd106+12], %f145;
	add.s32 	%r208, %r208, 4;
$L__BB0_37:
	setp.eq.s32 	%p50, %r51, 0;
	@%p50 bra 	$L__BB0_42;
	and.b16  	%rs13, %rs5, 3;
	setp.eq.s16 	%p51, %rs13, 1;
	@%p51 bra 	$L__BB0_40;
	add.s32 	%r182, %r208, %r54;
	mul.wide.s32 	%rd109, %r182, 4;
	add.s64 	%rd110, %rd1, %rd109;
	ld.global.f32 	%f146, [%rd110];
	add.s32 	%r183, %r208, %r43;
	mul.wide.s32 	%rd111, %r183, 4;
	add.s64 	%rd112, %rd1, %rd111;
	ld.global.f32 	%f147, [%rd112];
	mul.f32 	%f148, %f1, %f147;
	sub.f32 	%f149, %f146, %f148;
	st.global.f32 	[%rd110], %f149;
	ld.global.f32 	%f150, [%rd110+4];
	ld.global.f32 	%f151, [%rd112+4];
	mul.f32 	%f152, %f1, %f151;
	sub.f32 	%f153, %f150, %f152;
	st.global.f32 	[%rd110+4], %f153;
	add.s32 	%r208, %r208, 2;
$L__BB0_40:
	and.b16  	%rs14, %rs5, 1;
	setp.eq.b16 	%p52, %rs14, 1;
	not.pred 	%p53, %p52;
	@%p53 bra 	$L__BB0_42;
	add.s32 	%r184, %r208, %r54;
	mul.wide.s32 	%rd113, %r184, 4;
	add.s64 	%rd114, %rd1, %rd113;
	ld.global.f32 	%f154, [%rd114];
	add.s32 	%r185, %r208, %r43;
	mul.wide.s32 	%rd115, %r185, 4;
	add.s64 	%rd116, %rd1, %rd115;
	ld.global.f32 	%f155, [%rd116];
	mul.f32 	%f156, %f1, %f155;
	sub.f32 	%f157, %f154, %f156;
	st.global.f32 	[%rd114], %f157;
$L__BB0_42:
	add.s32 	%r205, %r205, 1;
	setp.eq.s32 	%p54, %r205, %r81;
	mov.u32 	%r216, %r12;
	@%p54 bra 	$L__BB0_54;
	bra.uni 	$L__BB0_31;
$L__BB0_43:
	not.b32 	%r65, %r11;
	add.s32 	%r66, %r81, %r65;
	sub.s32 	%r157, %r5, %r11;
	and.b32  	%r67, %r66, 7;
	setp.lt.u32 	%p38, %r157, 7;
	mov.u32 	%r213, %r12;
	@%p38 bra 	$L__BB0_46;
	and.b32  	%r68, %r66, -8;
	mov.u32 	%r213, %r12;
$L__BB0_45:
	.pragma "nounroll";
	mad.lo.s32 	%r158, %r213, %r82, %r186;
	mul.wide.s32 	%rd75, %r158, 4;
	add.s64 	%rd76, %rd1, %rd75;
	mov.b32 	%r159, 0;
	st.global.u32 	[%rd76], %r159;
	mul.wide.u32 	%rd77, %r82, 4;
	add.s64 	%rd78, %rd76, %rd77;
	st.global.u32 	[%rd78], %r159;
	add.s64 	%rd79, %rd78, %rd77;
	st.global.u32 	[%rd79], %r159;
	add.s64 	%rd80, %rd79, %rd77;
	st.global.u32 	[%rd80], %r159;
	add.s64 	%rd81, %rd80, %rd77;
	st.global.u32 	[%rd81], %r159;
	add.s64 	%rd82, %rd81, %rd77;
	st.global.u32 	[%rd82], %r159;
	add.s64 	%rd83, %rd82, %rd77;
	st.global.u32 	[%rd83], %r159;
	add.s64 	%rd84, %rd83, %rd77;
	st.global.u32 	[%rd84], %r159;
	add.s32 	%r213, %r213, 8;
	add.s32 	%r160, %r213, %r65;
	setp.ne.s32 	%p39, %r160, %r68;
	@%p39 bra 	$L__BB0_45;
$L__BB0_46:
	setp.eq.s32 	%p40, %r67, 0;
	mov.u32 	%r216, %r12;
	@%p40 bra 	$L__BB0_54;
	and.b32  	%r74, %r66, 3;
	setp.lt.u32 	%p41, %r67, 4;
	@%p41 bra 	$L__BB0_49;
	mad.lo.s32 	%r161, %r213, %r82, %r186;
	mul.wide.s32 	%rd85, %r161, 4;
	add.s64 	%rd86, %rd1, %rd85;
	mov.b32 	%r162, 0;
	st.global.u32 	[%rd86], %r162;
	mul.wide.u32 	%rd87, %r82, 4;
	add.s64 	%rd88, %rd86, %rd87;
	st.global.u32 	[%rd88], %r162;
	add.s64 	%rd89, %rd88, %rd87;
	st.global.u32 	[%rd89], %r162;
	add.s64 	%rd90, %rd89, %rd87;
	st.global.u32 	[%rd90], %r162;
	add.s32 	%r213, %r213, 4;
$L__BB0_49:
	setp.eq.s32 	%p42, %r74, 0;
	mov.u32 	%r216, %r12;
	@%p42 bra 	$L__BB0_54;
	setp.eq.s32 	%p43, %r74, 1;
	@%p43 bra 	$L__BB0_52;
	mad.lo.s32 	%r163, %r213, %r82, %r186;
	mul.wide.s32 	%rd91, %r163, 4;
	add.s64 	%rd92, %rd1, %rd91;
	mov.b32 	%r164, 0;
	st.global.u32 	[%rd92], %r164;
	mul.wide.u32 	%rd93, %r82, 4;
	add.s64 	%rd94, %rd92, %rd93;
	st.global.u32 	[%rd94], %r164;
	add.s32 	%r213, %r213, 2;
$L__BB0_52:
	and.b32  	%r165, %r66, 1;
	setp.eq.b32 	%p44, %r165, 1;
	not.pred 	%p45, %p44;
	mov.u32 	%r216, %r12;
	@%p45 bra 	$L__BB0_54;
	mad.lo.s32 	%r166, %r213, %r82, %r186;
	mul.wide.s32 	%rd95, %r166, 4;
	add.s64 	%rd96, %rd1, %rd95;
	mov.b32 	%r167, 0;
	st.global.u32 	[%rd96], %r167;
	mov.u32 	%r216, %r12;
$L__BB0_54:
	add.s32 	%r186, %r186, 1;
	setp.lt.s32 	%p55, %r216, %r81;
	setp.lt.s32 	%p56, %r186, %r82;
	and.pred  	%p57, %p55, %p56;
	add.s16 	%rs16, %rs16, 1;
	add.s16 	%rs15, %rs15, 1;
	@%p57 bra 	$L__BB0_3;
$L__BB0_55:
	ret;

}


// ===== COMPILED SASS (sm_100) =====

	.target	sm_100

	.elftype	@"ET_EXEC"


//--------------------- .note.nv.tkinfo           --------------------------
	.section	.note.nv.tkinfo,"",@"SHT_NOTE"
	.sectionflags	@"SHF_NOTE_NV_TKINFO"
	.tkinfo
        /*0018*/ 	.word	0x00000002
        /*0030*/ 	.string	""
        /*0030*/ 	.string	"ptxas"
        /*0030*/ 	.string	"Cuda compilation tools, release 13.0, V13.0.88"
        /*0030*/ 	.string	"Build cuda_13.0.r13.0/compiler.36424714_0"
        /*0030*/ 	.string	"-arch sm_100 -m 64 "



//--------------------- .note.nv.cuinfo           --------------------------
	.section	.note.nv.cuinfo,"",@"SHT_NOTE"
	.sectionflags	@"SHF_NOTE_NV_CUINFO"
        /*0018*/ 	.short	0x0002
        /*001a*/ 	.short	0x0064
        /*001c*/ 	.short	0x0082
	.zero		2


//--------------------- .nv.info                  --------------------------
	.section	.nv.info,"",@"SHT_CUDA_INFO"
	.align	4


	//----- nvinfo : EIATTR_REGCOUNT
	.align		4
        /*0000*/ 	.byte	0x04, 0x2f
        /*0002*/ 	.short	(.L_1 - .L_0)
	.align		4
.L_0:
        /*0004*/ 	.word	index@(gaussian_elimination)
        /*0008*/ 	.word	0x00000020


	//----- nvinfo : EIATTR_FRAME_SIZE
	.align		4
.L_1:
        /*000c*/ 	.byte	0x04, 0x11
        /*000e*/ 	.short	(.L_3 - .L_2)
	.align		4
.L_2:
        /*0010*/ 	.word	index@($__internal_0_$__cuda_sm3x_div_rn_noftz_f32_slowpath)
        /*0014*/ 	.word	0x00000000


	//----- nvinfo : EIATTR_FRAME_SIZE
	.align		4
.L_3:
        /*0018*/ 	.byte	0x04, 0x11
        /*001a*/ 	.short	(.L_5 - .L_4)
	.align		4
.L_4:
        /*001c*/ 	.word	index@(gaussian_elimination)
        /*0020*/ 	.word	0x00000000


	//----- nvinfo : EIATTR_MIN_STACK_SIZE
	.align		4
.L_5:
        /*0024*/ 	.byte	0x04, 0x12
        /*0026*/ 	.short	(.L_7 - .L_6)
	.align		4
.L_6:
        /*0028*/ 	.word	index@(gaussian_elimination)
        /*002c*/ 	.word	0x00000000
.L_7:


//--------------------- .nv.compat                --------------------------
	.section	.nv.compat,"",@"SHT_CUDA_COMPAT_INFO"
	.align	4
        /*0000*/ 	.byte	0x02, 0x09, 0x00, 0x00, 0x02, 0x02, 0x01, 0x00, 0x02, 0x05, 0x05, 0x00, 0x03, 0x07, 0x01, 0x01
        /*0010*/ 	.byte	0x02, 0x03, 0x00, 0x00, 0x02, 0x06, 0x01, 0x00, 0x04, 0x0b, 0x08, 0x00, 0x01, 0x00, 0x00, 0x00
        /*0020*/ 	.byte	0x00, 0x00, 0x00, 0x00


//--------------------- .nv.info.gaussian_elimination --------------------------
	.section	.nv.info.gaussian_elimination,"",@"SHT_CUDA_INFO"
	.sectionflags	@""
	.align	4


	//----- nvinfo : EIATTR_CUDA_API_VERSION
	.align		4
        /*0000*/ 	.byte	0x04, 0x37
        /*0002*/ 	.short	(.L_9 - .L_8)
.L_8:
        /*0004*/ 	.word	0x00000082


	//----- nvinfo : EIATTR_KPARAM_INFO
	.align		4
.L_9:
        /*0008*/ 	.byte	0x04, 0x17
        /*000a*/ 	.short	(.L_11 - .L_10)
.L_10:
        /*000c*/ 	.word	0x00000000
        /*0010*/ 	.short	0x0003
        /*0012*/ 	.short	0x0010
        /*0014*/ 	.byte	0x00, 0xf0, 0x11, 0x00


	//----- nvinfo : EIATTR_KPARAM_INFO
	.align		4
.L_11:
        /*0018*/ 	.byte	0x04, 0x17
        /*001a*/ 	.short	(.L_13 - .L_12)
.L_12:
        /*001c*/ 	.word	0x00000000
        /*0020*/ 	.short	0x0002
        /*0022*/ 	.short	0x000c
        /*0024*/ 	.byte	0x00, 0xf0, 0x11, 0x00


	//----- nvinfo : EIATTR_KPARAM_INFO
	.align		4
.L_13:
        /*0028*/ 	.byte	0x04, 0x17
        /*002a*/ 	.short	(.L_15 - .L_14)
.L_14:
        /*002c*/ 	.word	0x00000000
        /*0030*/ 	.short	0x0001
        /*0032*/ 	.short	0x0008
        /*0034*/ 	.byte	0x00, 0xf0, 0x11, 0x00


	//----- nvinfo : EIATTR_KPARAM_INFO
	.align		4
.L_15:
        /*0038*/ 	.byte	0x04, 0x17
        /*003a*/ 	.short	(.L_17 - .L_16)
.L_16:
        /*003c*/ 	.word	0x00000000
        /*0040*/ 	.short	0x0000
        /*0042*/ 	.short	0x0000
        /*0044*/ 	.byte	0x00, 0xf5, 0x21, 0x00


	//----- nvinfo : EIATTR_SPARSE_MMA_MASK
	.align		4
.L_17:
        /*0048*/ 	.byte	0x03, 0x50
        /*004a*/ 	.short	0x0000


	//----- nvinfo : EIATTR_MAXREG_COUNT
	.align		4
        /*004c*/ 	.byte	0x03, 0x1b
        /*004e*/ 	.short	0x00ff


	//----- nvinfo : EIATTR_MERCURY_ISA_VERSION
	.align		4
        /*0050*/ 	.byte	0x03, 0x5f
        /*0052*/ 	.short	0x0101


	//----- nvinfo : EIATTR_VRC_CTA_INIT_COUNT
	.align		4
        /*0054*/ 	.byte	0x02, 0x4a
	.zero		1
	.zero		1


	//----- nvinfo : EIATTR_EXIT_INSTR_OFFSETS
	.align		4
        /*0058*/ 	.byte	0x04, 0x1c
        /*005a*/ 	.short	(.L_19 - .L_18)


	//   ....[0]....
.L_18:
        /*005c*/ 	.word	0x000000d0


	//   ....[1]....
        /*0060*/ 	.word	0x00000160


	//   ....[2]....
        /*0064*/ 	.word	0x00002560


	//----- nvinfo : EIATTR_CRS_STACK_SIZE
	.align		4
.L_19:
        /*0068*/ 	.byte	0x04, 0x1e
        /*006a*/ 	.short	(.L_21 - .L_20)
.L_20:
        /*006c*/ 	.word	0x00000000


	//----- nvinfo : EIATTR_CBANK_PARAM_SIZE
	.align		4
.L_21:
        /*0070*/ 	.byte	0x03, 0x19
        /*0072*/ 	.short	0x0014


	//----- nvinfo : EIATTR_PARAM_CBANK
	.align		4
        /*0074*/ 	.byte	0x04, 0x0a
        /*0076*/ 	.short	(.L_23 - .L_22)
	.align		4
.L_22:
        /*0078*/ 	.word	index@(.nv.constant0.gaussian_elimination)
        /*007c*/ 	.short	0x0380
        /*007e*/ 	.short	0x0014


	//----- nvinfo : EIATTR_SW_WAR
	.align		4
.L_23:
        /*0080*/ 	.byte	0x04, 0x36
        /*0082*/ 	.short	(.L_25 - .L_24)
.L_24:
        /*0084*/ 	.word	0x00000008
.L_25:


//--------------------- .nv.callgraph             --------------------------
	.section	.nv.callgraph,"",@"SHT_CUDA_CALLGRAPH"
	.align	4
	.sectionentsize	8
	.align		4
        /*0000*/ 	.word	0x00000000
	.align		4
        /*0004*/ 	.word	0xffffffff
	.align		4
        /*0008*/ 	.word	0x00000000
	.align		4
        /*000c*/ 	.word	0xfffffffe
	.align		4
        /*0010*/ 	.word	0x00000000
	.align		4
        /*0014*/ 	.word	0xfffffffd
	.align		4
        /*0018*/ 	.word	0x00000000
	.align		4
        /*001c*/ 	.word	0xfffffffc


//--------------------- .text.gaussian_elimination --------------------------
	.section	.text.gaussian_elimination,"ax",@progbits
	.align	128
        .global         gaussian_elimination
        .type           gaussian_elimination,@function
        .size           gaussian_elimination,(.L_x_45 - gaussian_elimination)
        .other          gaussian_elimination,@"STO_CUDA_ENTRY STV_DEFAULT"
gaussian_elimination:
.text.gaussian_elimination:
[----:B------:R-:W-:Y:S01]  /*0000*/  LDC R1, c[0x0][0x37c] ;  /* 0x0000df00ff017b82 */ /* 0x000fe20000000800 */
[----:B------:R-:W0:Y:S07]  /*0010*/  S2R R3, SR_TID.Y ;  /* 0x0000000000037919 */ /* 0x000e2e0000002200 */
[----:B------:R-:W0:Y:S01]  /*0020*/  S2UR UR4, SR_CTAID.Y ;  /* 0x00000000000479c3 */ /* 0x000e220000002600 */
[----:B------:R-:W1:Y:S01]  /*0030*/  LDCU UR7, c[0x0][0x390] ;  /* 0x00007200ff0777ac */ /* 0x000e620008000800 */
[----:B------:R-:W2:Y:S06]  /*0040*/  S2R R5, SR_TID.X ;  /* 0x0000000000057919 */ /* 0x000eac0000002100 */
[----:B------:R-:W0:Y:S01]  /*0050*/  LDC R0, c[0x0][0x364] ;  /* 0x0000d900ff007b82 */ /* 0x000e220000000800 */
[----:B------:R-:W2:Y:S07]  /*0060*/  LDCU UR6, c[0x0][0x360] ;  /* 0x00006c00ff0677ac */ /* 0x000eae0008000800 */
[----:B------:R-:W3:Y:S08]  /*0070*/  S2UR UR5, SR_CTAID.X ;  /* 0x00000000000579c3 */ /* 0x000ef00000002500 */
[----:B------:R-:W3:Y:S01]  /*0080*/  LDC R7, c[0x0][0x370] ;  /* 0x0000dc00ff077b82 */ /* 0x000ee20000000800 */
[----:B0-----:R-:W-:-:S04]  /*0090*/  IMAD R0, R0, UR4, R3 ;  /* 0x0000000400007c24 */ /* 0x001fc8000f8e0203 */
[----:B---3--:R-:W-:-:S04]  /*00a0*/  IMAD R0, R0, R7, UR5 ;  /* 0x0000000500007e24 */ /* 0x008fc8000f8e0207 */
[----:B--2---:R-:W-:-:S05]  /*00b0*/  IMAD R0, R0, UR6, R5 ;  /* 0x0000000600007c24 */ /* 0x004fca000f8e0205 */
[----:B-1----:R-:W-:-:S13]  /*00c0*/  ISETP.GE.AND P0, PT, R0, UR7, PT ;  /* 0x0000000700007c0c */ /* 0x002fda000bf06270 */
[----:B------:R-:W-:Y:S05]  /*00d0*/  @P0 EXIT ;  /* 0x000000000000094d */ /* 0x000fea0003800000 */
[----:B------:R-:W0:Y:S01]  /*00e0*/  LDCU.64 UR6, c[0x0][0x388] ;  /* 0x00007100ff0677ac */ /* 0x000e220008000a00 */
[----:B------:R-:W1:Y:S01]  /*00f0*/  LDC.64 R14, c[0x0][0x380] ;  /* 0x0000e000ff0e7b82 */ /* 0x000e620000000a00 */
[----:B0-----:R-:W-:-:S04]  /*0100*/  UISETP.LT.AND UP0, UPT, UR7, UR6, UPT ;  /* 0x000000060700728c */ /* 0x001fc8000bf01270 */
[----:B------:R-:W-:-:S04]  /*0110*/  USEL UR4, UR7, UR6, UP0 ;  /* 0x0000000607047287 */ /* 0x000fc80008000000 */
[----:B------:R-:W-:Y:S02]  /*0120*/  UISETP.GE.AND UP0, UPT, UR4, 0x1, UPT ;  /* 0x000000010400788c */ /* 0x000fe4000bf06270 */
[----:B------:R-:W-:-:S04]  /*0130*/  UIMAD UR4, UR7, UR6, URZ ;  /* 0x00000006070472a4 */ /* 0x000fc8000f8e02ff */
[----:B------:R-:W-:Y:S02]  /*0140*/  PLOP3.LUT P0, PT, PT, PT, UP0, 0x80, 0x8 ;  /* 0x000000000008781c */ /* 0x000fe40003f0f008 */
[----:B------:R-:W-:-:S11]  /*0150*/  IMAD R3, R0, UR4, RZ ;  /* 0x0000000400037c24 */ /* 0x000fd6000f8e02ff */
[----:B------:R-:W-:Y:S05]  /*0160*/  @!P0 EXIT ;  /* 0x000000000000894d */ /* 0x000fea0003800000 */
[----:B------:R-:W-:Y:S02]  /*0170*/  HFMA2 R0, -RZ, RZ, 0, 0 ;  /* 0x00000000ff007431 */ /* 0x000fe400000001ff */
[----:B-1----:R-:W-:Y:S01]  /*0180*/  IMAD.WIDE R14, R3, 0x4, R14 ;  /* 0x00000004030e7825 */ /* 0x002fe200078e020e */
[----:B------:R-:W-:Y:S01]  /*0190*/  PRMT R2, RZ, 0x7610, R2 ;  /* 0x00007610ff027816 */ /* 0x000fe20000000002 */
[----:B------:R-:W0:Y:S01]  /*01a0*/  LDCU.U16 UR11, c[0x0][0x38c] ;  /* 0x00007180ff0b77ac */ /* 0x000e220008000400 */
[----:B------:R-:W-:Y:S01]  /*01b0*/  PRMT R3, RZ, 0x7610, R3 ;  /* 0x00007610ff037816 */ /* 0x000fe20000000003 */
[----:B------:R-:W-:Y:S01]  /*01c0*/  IMAD.MOV.U32 R5, RZ, RZ, RZ ;  /* 0x000000ffff057224 */ /* 0x000fe200078e00ff */
[----:B------:R-:W1:Y:S01]  /*01d0*/  LDCU.64 UR12, c[0x0][0x358] ;  /* 0x00006b00ff0c77ac */ /* 0x000e620008000a00 */
[----:B------:R-:W-:Y:S02]  /*01e0*/  UIADD3 UR8, UPT, UPT, UR7, -0x1, URZ ;  /* 0xffffffff07087890 */ /* 0x000fe4000fffe0ff */
[----:B------:R-:W-:-:S02]  /*01f0*/  ULOP3.LUT UR9, UR7, 0xf, URZ, 0xc0, !UPT ;  /* 0x0000000f07097892 */ /* 0x000fc4000f8ec0ff */
[----:B------:R-:W-:Y:S02]  /*0200*/  ULOP3.LUT UR10, UR7, 0x7, URZ, 0xc0, !UPT ;  /* 0x00000007070a7892 */ /* 0x000fe4000f8ec0ff */
[----:B------:R-:W-:Y:S02]  /*0210*/  ULOP3.LUT UR5, UR7, 0x7ffffff0, URZ, 0xc0, !UPT ;  /* 0x7ffffff007057892 */ /* 0x000fe4000f8ec0ff */
[----:B------:R-:W-:-:S12]  /*0220*/  ULOP3.LUT UR6, UR7, 0x3, URZ, 0xc0, !UPT ;  /* 0x0000000307067892 */ /* 0x000fd8000f8ec0ff */
.L_x_32:
[----:B--2---:R-:W2:Y:S01]  /*0230*/  LDCU UR4, c[0x0][0x388] ;  /* 0x00007100ff0477ac */ /* 0x004ea20008000800 */
[----:B------:R-:W-:Y:S01]  /*0240*/  IADD3 R4, PT, PT, R5, 0x1, RZ ;  /* 0x0000000105047810 */ /* 0x000fe20007ffe0ff */
[----:B------:R-:W-:Y:S01]  /*0250*/  BSSY.RECONVERGENT B0, `(.L_x_0) ;  /* 0x0000050000007945 */ /* 0x000fe20003800200 */
[-C--:B01----:R-:W-:Y:S02]  /*0260*/  MOV R13, R5.reuse ;  /* 0x00000005000d7202 */ /* 0x083fe40000000f00 */
[----:B------:R-:W-:Y:S01]  /*0270*/  MOV R24, R5 ;  /* 0x0000000500187202 */ /* 0x000fe20000000f00 */
[----:B--2---:R-:W-:-:S05]  /*0280*/  IMAD.U32 R7, RZ, RZ, UR4 ;  /* 0x00000004ff077e24 */ /* 0x004fca000f8e00ff */
[----:B------:R-:W-:-:S04]  /*0290*/  VIMNMX R8, PT, PT, R4, R7, !PT ;  /* 0x0000000704087248 */ /* 0x000fc80007fe0100 */
[C---:B------:R-:W-:Y:S01]  /*02a0*/  IADD3 R6, PT, PT, -R5.reuse, R8, RZ ;  /* 0x0000000805067210 */ /* 0x040fe20007ffe1ff */
[----:B------:R-:W-:-:S03]  /*02b0*/  IMAD.IADD R9, R5, 0x1, -R8 ;  /* 0x0000000105097824 */ /* 0x000fc600078e0a08 */
[----:B------:R-:W-:Y:S02]  /*02c0*/  LOP3.LUT R8, R6, 0x7, RZ, 0xc0, !PT ;  /* 0x0000000706087812 */ /* 0x000fe400078ec0ff */
[----:B------:R-:W-:Y:S02]  /*02d0*/  ISETP.GT.U32.AND P1, PT, R9, -0x8, PT ;  /* 0xfffffff80900780c */ /* 0x000fe40003f24070 */
[----:B------:R-:W-:Y:S02]  /*02e0*/  ISETP.NE.AND P0, PT, R8, RZ, PT ;  /* 0x000000ff0800720c */ /* 0x000fe40003f05270 */
[----:B------:R-:W-:-:S09]  /*02f0*/  LOP3.LUT R9, R2, 0x3, RZ, 0x3c, !PT ;  /* 0x0000000302097812 */ /* 0x000fd200078e3cff */
[----:B------:R-:W-:Y:S05]  /*0300*/  @P1 BRA `(.L_x_1) ;  /* 0x0000000400101947 */ /* 0x000fea0003800000 */
[----:B------:R-:W2:Y:S01]  /*0310*/  LDC R25, c[0x0][0x38c] ;  /* 0x0000e300ff197b82 */ /* 0x000ea20000000800 */
[----:B------:R-:W-:Y:S01]  /*0320*/  LOP3.LUT R12, R6, 0xfffffff8, RZ, 0xc0, !PT ;  /* 0xfffffff8060c7812 */ /* 0x000fe200078ec0ff */
[----:B------:R-:W-:Y:S01]  /*0330*/  IMAD.MOV.U32 R13, RZ, RZ, R5 ;  /* 0x000000ffff0d7224 */ /* 0x000fe200078e0005 */
[----:B------:R-:W-:Y:S02]  /*0340*/  MOV R24, R5 ;  /* 0x0000000500187202 */ /* 0x000fe40000000f00 */
[----:B------:R-:W-:Y:S01]  /*0350*/  IADD3 R12, PT, PT, -R12, RZ, RZ ;  /* 0x000000ff0c0c7210 */ /* 0x000fe20007ffe1ff */
[----:B--2---:R-:W-:-:S07]  /*0360*/  IMAD R10, R5, R25, R0 ;  /* 0x00000019050a7224 */ /* 0x004fce00078e0200 */
.L_x_2:
[----:B------:R-:W-:Y:S02]  /*0370*/  IMAD R23, R24, R25, R0 ;  /* 0x0000001918177224 */ /* 0x000fe400078e0200 */
[----:B------:R-:W-:-:S04]  /*0380*/  IMAD.WIDE R20, R10, 0x4, R14 ;  /* 0x000000040a147825 */ /* 0x000fc800078e020e */
[----:B------:R-:W-:Y:S01]  /*0390*/  IMAD.WIDE R22, R23, 0x4, R14 ;  /* 0x0000000417167825 */ /* 0x000fe200078e020e */
[----:B-1----:R-:W2:Y:S05]  /*03a0*/  LDG.E R11, desc[UR12][R20.64] ;  /* 0x0000000c140b7981 */ /* 0x002eaa000c1e1900 */
[----:B------:R-:W2:Y:S01]  /*03b0*/  LDG.E R22, desc[UR12][R22.64] ;  /* 0x0000000c16167981 */ /* 0x000ea2000c1e1900 */
[----:B------:R-:W-:Y:S01]  /*03c0*/  IMAD.WIDE.U32 R18, R25, 0x4, R20 ;  /* 0x0000000419127825 */ /* 0x000fe200078e0014 */
[----:B--2---:R-:W-:-:S04]  /*03d0*/  FSETP.GE.AND P1, PT, R11, R22, PT ;  /* 0x000000160b00720b */ /* 0x004fc80003f26000 */
[----:B------:R-:W-:Y:S02]  /*03e0*/  SEL R11, R13, R24, P1 ;  /* 0x000000180d0b7207 */ /* 0x000fe40000800000 */
[----:B------:R-:W2:Y:S03]  /*03f0*/  LDG.E R24, desc[UR12][R18.64] ;  /* 0x0000000c12187981 */ /* 0x000ea6000c1e1900 */
[----:B------:R-:W-:-:S04]  /*0400*/  IMAD R17, R11, R25, R0 ;  /* 0x000000190b117224 */ /* 0x000fc800078e0200 */
[----:B------:R-:W-:-:S06]  /*0410*/  IMAD.WIDE R16, R17, 0x4, R14 ;  /* 0x0000000411107825 */ /* 0x000fcc00078e020e */
[----:B------:R-:W2:Y:S01]  /*0420*/  LDG.E R17, desc[UR12][R16.64] ;  /* 0x0000000c10117981 */ /* 0x000ea2000c1e1900 */
[----:B------:R-:W-:Y:S01]  /*0430*/  IMAD.WIDE.U32 R22, R25, 0x4, R18 ;  /* 0x0000000419167825 */ /* 0x000fe200078e0012 */
[----:B--2---:R-:W-:-:S04]  /*0440*/  FSETP.GE.AND P1, PT, R24, R17, PT ;  /* 0x000000111800720b */ /* 0x004fc80003f26000 */
[----:B------:R-:W2:Y:S09]  /*0450*/  LDG.E R24, desc[UR12][R22.64] ;  /* 0x0000000c16187981 */ /* 0x000eb2000c1e1900 */
[----:B------:R-:W-:-:S04]  /*0460*/  @P1 VIADD R11, R13, 0x1 ;  /* 0x000000010d0b1836 */ /* 0x000fc80000000000 */
[----:B------:R-:W-:-:S04]  /*0470*/  IMAD R21, R11, R25, R0 ;  /* 0x000000190b157224 */ /* 0x000fc800078e0200 */
[----:B------:R-:W-:-:S06]  /*0480*/  IMAD.WIDE R20, R21, 0x4, R14 ;  /* 0x0000000415147825 */ /* 0x000fcc00078e020e */
[----:B------:R-:W2:Y:S01]  /*0490*/  LDG.E R21, desc[UR12][R20.64] ;  /* 0x0000000c14157981 */ /* 0x000ea2000c1e1900 */
[----:B------:R-:W-:Y:S01]  /*04a0*/  IMAD.WIDE.U32 R18, R25, 0x4, R22 ;  /* 0x0000000419127825 */ /* 0x000fe200078e0016 */
[----:B--2---:R-:W-:-:S04]  /*04b0*/  FSETP.GE.AND P1, PT, R24, R21, PT ;  /* 0x000000151800720b */ /* 0x004fc80003f26000 */
[----:B------:R-:W2:Y:S09]  /*04c0*/  LDG.E R24, desc[UR12][R18.64] ;  /* 0x0000000c12187981 */ /* 0x000eb2000c1e1900 */
[----:B------:R-:W-:-:S05]  /*04d0*/  @P1 IADD3 R11, PT, PT, R13, 0x2, RZ ;  /* 0x000000020d0b1810 */ /* 0x000fca0007ffe0ff */
        /* <DEDUP_REMOVED lines=24> */
[----:B------:R-:W-:-:S06]  /*0660*/  IMAD.WIDE.U32 R16, R25, 0x4, R20 ;  /* 0x0000000419107825 */ /* 0x000fcc00078e0014 */
[----:B------:R-:W3:Y:S01]  /*0670*/  LDG.E R16, desc[UR12][R16.64] ;  /* 0x0000000c10107981 */ /* 0x000ee2000c1e1900 */
[----:B--2---:R-:W-:-:S13]  /*0680*/  FSETP.GE.AND P1, PT, R24, R23, PT ;  /* 0x000000171800720b */ /* 0x004fda0003f26000 */
[----:B------:R-:W-:-:S05]  /*0690*/  @P1 IADD3 R11, PT, PT, R13, 0x6, RZ ;  /* 0x000000060d0b1810 */ /* 0x000fca0007ffe0ff */
[----:B------:R-:W-:-:S04]  /*06a0*/  IMAD R27, R11, R25, R0 ;  /* 0x000000190b1b7224 */ /* 0x000fc800078e0200 */
[----:B------:R-:W-:-:S06]  /*06b0*/  IMAD.WIDE R18, R27, 0x4, R14 ;  /* 0x000000041b127825 */ /* 0x000fcc00078e020e */
[----:B------:R-:W3:Y:S01]  /*06c0*/  LDG.E R19, desc[UR12][R18.64] ;  /* 0x0000000c12137981 */ /* 0x000ee2000c1e1900 */
[----:B------:R-:W-:-:S05]  /*06d0*/  VIADD R12, R12, 0x8 ;  /* 0x000000080c0c7836 */ /* 0x000fca0000000000 */
[----:B------:R-:W-:Y:S02]  /*06e0*/  ISETP.NE.AND P2, PT, R12, RZ, PT ;  /* 0x000000ff0c00720c */ /* 0x000fe40003f45270 */
[----:B------:R-:W-:Y:S02]  /*06f0*/  LEA R10, R25, R10, 0x3 ;  /* 0x0000000a190a7211 */ /* 0x000fe400078e18ff */
[----:B---3--:R-:W-:-:S13]  /*0700*/  FSETP.GE.AND P1, PT, R16, R19, PT ;  /* 0x000000131000720b */ /* 0x008fda0003f26000 */
[C---:B------:R-:W-:Y:S01]  /*0710*/  @P1 IADD3 R11, PT, PT, R13.reuse, 0x7, RZ ;  /* 0x000000070d0b1810 */ /* 0x040fe20007ffe0ff */
[----:B------:R-:W-:-:S03]  /*0720*/  VIADD R13, R13, 0x8 ;  /* 0x000000080d0d7836 */ /* 0x000fc60000000000 */
[----:B------:R-:W-:Y:S01]  /*0730*/  MOV R24, R11 ;  /* 0x0000000b00187202 */ /* 0x000fe20000000f00 */
[----:B------:R-:W-:Y:S06]  /*0740*/  @P2 BRA `(.L_x_2) ;  /* 0xfffffffc00082947 */ /* 0x000fec000383ffff */
.L_x_1:
[----:B01----:R-:W-:Y:S05]  /*0750*/  BSYNC.RECONVERGENT B0 ;  /* 0x0000000000007941 */ /* 0x003fea0003800200 */
.L_x_0:
[----:B------:R-:W-:Y:S01]  /*0760*/  BSSY.RECONVERGENT B0, `(.L_x_3) ;  /* 0x0000048000007945 */ /* 0x000fe20003800200 */
[----:B------:R-:W-:Y:S01]  /*0770*/  MOV R10, R5 ;  /* 0x00000005000a7202 */ /* 0x000fe20000000f00 */
[----:B------:R-:W-:Y:S02]  /*0780*/  VIADD R9, R9, UR11 ;  /* 0x0000000b09097c36 */ /* 0x000fe40008000000 */
[----:B------:R-:W-:Y:S05]  /*0790*/  @!P0 BRA `(.L_x_4) ;  /* 0x0000000400108947 */ /* 0x000fea0003800000 */
[----:B------:R-:W-:Y:S01]  /*07a0*/  ISETP.GE.U32.AND P1, PT, R8, 0x4, PT ;  /* 0x000000040800780c */ /* 0x000fe20003f26070 */
[----:B------:R-:W-:Y:S01]  /*07b0*/  BSSY.RECONVERGENT B1, `(.L_x_5) ;  /* 0x0000023000017945 */ /* 0x000fe20003800200 */
[----:B------:R-:W-:-:S04]  /*07c0*/  LOP3.LUT R11, R6, 0x3, RZ, 0xc0, !PT ;  /* 0x00000003060b7812 */ /* 0x000fc800078ec0ff */
[----:B------:R-:W-:-:S07]  /*07d0*/  ISETP.NE.AND P0, PT, R11, RZ, PT ;  /* 0x000000ff0b00720c */ /* 0x000fce0003f05270 */
[----:B------:R-:W-:Y:S06]  /*07e0*/  @!P1 BRA `(.L_x_6) ;  /* 0x00000000007c9947 */ /* 0x000fec0003800000 */
[----:B------:R-:W0:Y:S02]  /*07f0*/  LDC R25, c[0x0][0x38c] ;  /* 0x0000e300ff197b82 */ /* 0x000e240000000800 */
[-CC-:B0-----:R-:W-:Y:S02]  /*0800*/  IMAD R17, R24, R25.reuse, R0.reuse ;  /* 0x0000001918117224 */ /* 0x181fe400078e0200 */
[----:B------:R-:W-:Y:S02]  /*0810*/  IMAD R19, R13, R25, R0 ;  /* 0x000000190d137224 */ /* 0x000fe400078e0200 */
[----:B------:R-:W-:-:S04]  /*0820*/  IMAD.WIDE R16, R17, 0x4, R14 ;  /* 0x0000000411107825 */ /* 0x000fc800078e020e */
[----:B------:R-:W-:Y:S02]  /*0830*/  IMAD.WIDE R18, R19, 0x4, R14 ;  /* 0x0000000413127825 */ /* 0x000fe400078e020e */
[----:B------:R-:W2:Y:S04]  /*0840*/  LDG.E R17, desc[UR12][R16.64] ;  /* 0x0000000c10117981 */ /* 0x000ea8000c1e1900 */
[----:B------:R-:W2:Y:S01]  /*0850*/  LDG.E R8, desc[UR12][R18.64] ;  /* 0x0000000c12087981 */ /* 0x000ea2000c1e1900 */
[----:B------:R-:W-:Y:S01]  /*0860*/  IMAD.WIDE.U32 R20, R25, 0x4, R18 ;  /* 0x0000000419147825 */ /* 0x000fe200078e0012 */
[----:B--2---:R-:W-:-:S04]  /*0870*/  FSETP.GE.AND P1, PT, R8, R17, PT ;  /* 0x000000110800720b */ /* 0x004fc80003f26000 */
[----:B------:R-:W2:Y:S01]  /*0880*/  LDG.E R8, desc[UR12][R20.64] ;  /* 0x0000000c14087981 */ /* 0x000ea2000c1e1900 */
[----:B------:R-:W-:-:S05]  /*0890*/  SEL R24, R13, R24, P1 ;  /* 0x000000180d187207 */ /* 0x000fca0000800000 */
        /* <DEDUP_REMOVED lines=16> */
[----:B------:R-:W3:Y:S02]  /*09a0*/  LDG.E R23, desc[UR12][R22.64] ;  /* 0x0000000c16177981 */ /* 0x000ee4000c1e1900 */
[----:B---3--:R-:W-:-:S13]  /*09b0*/  FSETP.GE.AND P1, PT, R20, R23, PT ;  /* 0x000000171400720b */ /* 0x008fda0003f26000 */
[C---:B------:R-:W-:Y:S01]  /*09c0*/  @P1 VIADD R24, R13.reuse, 0x3 ;  /* 0x000000030d181836 */ /* 0x040fe20000000000 */
[----:B------:R-:W-:-:S07]  /*09d0*/  IADD3 R13, PT, PT, R13, 0x4, RZ ;  /* 0x000000040d0d7810 */ /* 0x000fce0007ffe0ff */
.L_x_6:
[----:B------:R-:W-:Y:S05]  /*09e0*/  BSYNC.RECONVERGENT B1 ;  /* 0x0000000000017941 */ /* 0x000fea0003800200 */
.L_x_5:
[----:B------:R-:W-:Y:S05]  /*09f0*/  @!P0 BRA `(.L_x_4) ;  /* 0x0000000000788947 */ /* 0x000fea0003800000 */
[----:B------:R-:W-:-:S13]  /*0a00*/  ISETP.NE.AND P0, PT, R11, 0x1, PT ;  /* 0x000000010b00780c */ /* 0x000fda0003f05270 */
[----:B------:R-:W0:Y:S02]  /*0a10*/  @P0 LDC R21, c[0x0][0x38c] ;  /* 0x0000e300ff150b82 */ /* 0x000e240000000800 */
[-CC-:B0-----:R-:W-:Y:S02]  /*0a20*/  @P0 IMAD R17, R24, R21.reuse, R0.reuse ;  /* 0x0000001518110224 */ /* 0x181fe400078e0200 */
[----:B------:R-:W-:Y:S02]  /*0a30*/  @P0 IMAD R19, R13, R21, R0 ;  /* 0x000000150d130224 */ /* 0x000fe400078e0200 */
[----:B------:R-:W-:-:S04]  /*0a40*/  @P0 IMAD.WIDE R16, R17, 0x4, R14 ;  /* 0x0000000411100825 */ /* 0x000fc800078e020e */
[----:B------:R-:W-:Y:S02]  /*0a50*/  @P0 IMAD.WIDE R18, R19, 0x4, R14 ;  /* 0x0000000413120825 */ /* 0x000fe400078e020e */
[----:B------:R-:W2:Y:S04]  /*0a60*/  @P0 LDG.E R17, desc[UR12][R16.64] ;  /* 0x0000000c10110981 */ /* 0x000ea8000c1e1900 */
[----:B------:R-:W2:Y:S02]  /*0a70*/  @P0 LDG.E R8, desc[UR12][R18.64] ;  /* 0x0000000c12080981 */ /* 0x000ea4000c1e1900 */
[----:B--2---:R-:W-:-:S04]  /*0a80*/  @P0 FSETP.GE.AND P1, PT, R8, R17, PT ;  /* 0x000000110800020b */ /* 0x004fc80003f26000 */
[----:B------:R-:W-:-:S05]  /*0a90*/  @P0 SEL R8, R13, R24, P1 ;  /* 0x000000180d080207 */ /* 0x000fca0000800000 */
[----:B------:R-:W-:Y:S02]  /*0aa0*/  @P0 IMAD R23, R8, R21, R0 ;  /* 0x0000001508170224 */ /* 0x000fe400078e0200 */
[----:B------:R-:W-:-:S04]  /*0ab0*/  @P0 IMAD.WIDE.U32 R20, R21, 0x4, R18 ;  /* 0x0000000415140825 */ /* 0x000fc800078e0012 */
[----:B------:R-:W-:Y:S02]  /*0ac0*/  @P0 IMAD.WIDE R22, R23, 0x4, R14 ;  /* 0x0000000417160825 */ /* 0x000fe400078e020e */
[----:B------:R-:W2:Y:S04]  /*0ad0*/  @P0 LDG.E R20, desc[UR12][R20.64] ;  /* 0x0000000c14140981 */ /* 0x000ea8000c1e1900 */
[----:B------:R-:W2:Y:S01]  /*0ae0*/  @P0 LDG.E R23, desc[UR12][R22.64] ;  /* 0x0000000c16170981 */ /* 0x000ea2000c1e1900 */
[----:B------:R-:W-:-:S04]  /*0af0*/  LOP3.LUT R6, R6, 0x1, RZ, 0xc0, !PT ;  /* 0x0000000106067812 */ /* 0x000fc800078ec0ff */
[----:B------:R-:W-:-:S13]  /*0b00*/  ISETP.NE.U32.AND P1, PT, R6, 0x1, PT ;  /* 0x000000010600780c */ /* 0x000fda0003f25070 */
[----:B------:R-:W0:Y:S01]  /*0b10*/  @!P1 LDC R11, c[0x0][0x38c] ;  /* 0x0000e300ff0b9b82 */ /* 0x000e220000000800 */
[----:B--2---:R-:W-:-:S13]  /*0b20*/  FSETP.GE.AND P2, PT, R20, R23, P0 ;  /* 0x000000171400720b */ /* 0x004fda0000746000 */
[C---:B------:R-:W-:Y:S01]  /*0b30*/  @P2 IADD3 R8, PT, PT, R13.reuse, 0x1, RZ ;  /* 0x000000010d082810 */ /* 0x040fe20007ffe0ff */
[----:B------:R-:W-:-:S03]  /*0b40*/  @P0 VIADD R13, R13, 0x2 ;  /* 0x000000020d0d0836 */ /* 0x000fc60000000000 */
[----:B------:R-:W-:Y:S01]  /*0b50*/  @P0 MOV R24, R8 ;  /* 0x0000000800180202 */ /* 0x000fe20000000f00 */
[----:B0-----:R-:W-:-:S04]  /*0b60*/  @!P1 IMAD R17, R13, R11, R0 ;  /* 0x0000000b0d119224 */ /* 0x001fc800078e0200 */
[----:B------:R-:W-:Y:S02]  /*0b70*/  @!P1 IMAD R19, R24, R11, R0 ;  /* 0x0000000b18139224 */ /* 0x000fe400078e0200 */
[----:B------:R-:W-:-:S04]  /*0b80*/  @!P1 IMAD.WIDE R16, R17, 0x4, R14 ;  /* 0x0000000411109825 */ /* 0x000fc800078e020e */
[----:B------:R-:W-:Y:S02]  /*0b90*/  @!P1 IMAD.WIDE R18, R19, 0x4, R14 ;  /* 0x0000000413129825 */ /* 0x000fe400078e020e */
[----:B------:R-:W2:Y:S04]  /*0ba0*/  @!P1 LDG.E R16, desc[UR12][R16.64] ;  /* 0x0000000c10109981 */ /* 0x000ea8000c1e1900 */
[----:B------:R-:W2:Y:S02]  /*0bb0*/  @!P1 LDG.E R19, desc[UR12][R18.64] ;  /* 0x0000000c12139981 */ /* 0x000ea4000c1e1900 */
[----:B--2---:R-:W-:-:S04]  /*0bc0*/  @!P1 FSETP.GE.AND P0, PT, R16, R19, PT ;  /* 0x000000131000920b */ /* 0x004fc80003f06000 */
[----:B------:R-:W-:-:S09]  /*0bd0*/  @!P1 SEL R24, R13, R24, P0 ;  /* 0x000000180d189207 */ /* 0x000fd20000000000 */
.L_x_4:
[----:B------:R-:W-:Y:S05]  /*0be0*/  BSYNC.RECONVERGENT B0 ;  /* 0x0000000000007941 */ /* 0x000fea0003800200 */
.L_x_3:
[----:B------:R-:W0:Y:S02]  /*0bf0*/  LDCU UR4, c[0x0][0x38c] ;  /* 0x00007180ff0477ac */ /* 0x000e240008000800 */
[----:B0-----:R-:W-:-:S05]  /*0c00*/  MOV R17, UR4 ;  /* 0x0000000400117c02 */ /* 0x001fca0008000f00 */
[----:B------:R-:W-:-:S04]  /*0c10*/  IMAD R13, R24, R17, R0 ;  /* 0x00000011180d7224 */ /* 0x000fc800078e0200 */
[----:B------:R-:W-:-:S06]  /*0c20*/  IMAD.WIDE R12, R13, 0x4, R14 ;  /* 0x000000040d0c7825 */ /* 0x000fcc00078e020e */
[----:B------:R-:W2:Y:S01]  /*0c30*/  LDG.E R12, desc[UR12][R12.64] ;  /* 0x0000000c0c0c7981 */ /* 0x000ea2000c1e1900 */
[----:B------:R-:W-:Y:S01]  /*0c40*/  BSSY.RECONVERGENT B1, `(.L_x_7) ;  /* 0x000018a000017945 */ /* 0x000fe20003800200 */
[----:B--2---:R-:W-:-:S13]  /*0c50*/  FSETP.GEU.AND P0, PT, |R12|, 1.00000001335143196e-10, PT ;  /* 0x2edbe6ff0c00780b */ /* 0x004fda0003f0e200 */
[----:B------:R-:W-:Y:S05]  /*0c60*/  @!P0 BRA `(.L_x_8) ;  /* 0x00000018001c8947 */ /* 0x000fea0003800000 */
[----:B------:R-:W-:Y:S01]  /*0c70*/  UISETP.GE.U32.AND UP0, UPT, UR8, 0xf, UPT ;  /* 0x0000000f0800788c */ /* 0x000fe2000bf06070 */
[----:B------:R-:W-:-:S08]  /*0c80*/  UMOV UR4, URZ ;  /* 0x000000ff00047c82 */ /* 0x000fd00008000000 */
[----:B------:R-:W-:Y:S05]  /*0c90*/  BRA.U !UP0, `(.L_x_9) ;  /* 0x00000005082c7547 */ /* 0x000fea000b800000 */
[----:B------:R-:W0:Y:S01]  /*0ca0*/  LDCU UR7, c[0x0][0x38c] ;  /* 0x00007180ff0777ac */ /* 0x000e220008000800 */
[----:B------:R-:W-:-:S05]  /*0cb0*/  UMOV UR4, URZ ;  /* 0x000000ff00047c82 */ /* 0x000fca0008000000 */
.L_x_10:
[----:B0-----:R-:W-:-:S04]  /*0cc0*/  IMAD.U32 R17, RZ, RZ, UR7 ;  /* 0x00000007ff117e24 */ /* 0x001fc8000f8e00ff */
[-C--:B-1----:R-:W-:Y:S02]  /*0cd0*/  IMAD R7, R24, R17.reuse, UR4 ;  /* 0x0000000418077e24 */ /* 0x082fe4000f8e0211 */
[----:B------:R-:W-:Y:S02]  /*0ce0*/  IMAD R13, R5, R17, UR4 ;  /* 0x00000004050d7e24 */ /* 0x000fe4000f8e0211 */
[----:B------:R-:W-:-:S04]  /*0cf0*/  IMAD.WIDE R6, R7, 0x4, R14 ;  /* 0x0000000407067825 */ /* 0x000fc800078e020e */
[----:B------:R-:W-:Y:S01]  /*0d00*/  IMAD.WIDE R12, R13, 0x4, R14 ;  /* 0x000000040d0c7825 */ /* 0x000fe200078e020e */
[----:B------:R-:W2:Y:S04]  /*0d10*/  LDG.E R19, desc[UR12][R6.64] ;  /* 0x0000000c06137981 */ /* 0x000ea8000c1e1900 */
[----:B------:R-:W3:Y:S04]  /*0d20*/  LDG.E R11, desc[UR12][R12.64] ;  /* 0x0000000c0c0b7981 */ /* 0x000ee8000c1e1900 */
[----:B--2---:R0:W-:Y:S04]  /*0d30*/  STG.E desc[UR12][R12.64], R19 ;  /* 0x000000130c007986 */ /* 0x0041e8000c10190c */
[----:B---3--:R1:W-:Y:S04]  /*0d40*/  STG.E desc[UR12][R6.64], R11 ;  /* 0x0000000b06007986 */ /* 0x0083e8000c10190c */
[----:B------:R-:W2:Y:S04]  /*0d50*/  LDG.E R23, desc[UR12][R6.64+0x4] ;  /* 0x0000040c06177981 */ /* 0x000ea8000c1e1900 */
[----:B------:R-:W3:Y:S04]  /*0d60*/  LDG.E R21, desc[UR12][R12.64+0x4] ;  /* 0x0000040c0c157981 */ /* 0x000ee8000c1e1900 */
[----:B--2---:R2:W-:Y:S04]  /*0d70*/  STG.E desc[UR12][R12.64+0x4], R23 ;  /* 0x000004170c007986 */ /* 0x0045e8000c10190c */
[----:B---3--:R3:W-:Y:S04]  /*0d80*/  STG.E desc[UR12][R6.64+0x4], R21 ;  /* 0x0000041506007986 */ /* 0x0087e8000c10190c */
[----:B------:R-:W4:Y:S04]  /*0d90*/  LDG.E R27, desc[UR12][R6.64+0x8] ;  /* 0x0000080c061b7981 */ /* 0x000f28000c1e1900 */
[----:B------:R-:W5:Y:S04]  /*0da0*/  LDG.E R25, desc[UR12][R12.64+0x8] ;  /* 0x0000080c0c197981 */ /* 0x000f68000c1e1900 */
[----:B----4-:R4:W-:Y:S04]  /*0db0*/  STG.E desc[UR12][R12.64+0x8], R27 ;  /* 0x0000081b0c007986 */ /* 0x0109e8000c10190c */
[----:B-----5:R5:W-:Y:S04]  /*0dc0*/  STG.E desc[UR12][R6.64+0x8], R25 ;  /* 0x0000081906007986 */ /* 0x020be8000c10190c */
[----:B------:R-:W2:Y:S04]  /*0dd0*/  LDG.E R29, desc[UR12][R6.64+0xc] ;  /* 0x00000c0c061d7981 */ /* 0x000ea8000c1e1900 */
[----:B0-----:R-:W3:Y:S04]  /*0de0*/  LDG.E R19, desc[UR12][R12.64+0xc] ;  /* 0x00000c0c0c137981 */ /* 0x001ee8000c1e1900 */
[----:B--2---:R0:W-:Y:S04]  /*0df0*/  STG.E desc[UR12][R12.64+0xc], R29 ;  /* 0x00000c1d0c007986 */ /* 0x0041e8000c10190c */
[----:B---3--:R2:W-:Y:S04]  /*0e00*/  STG.E desc[UR12][R6.64+0xc], R19 ;  /* 0x00000c1306007986 */ /* 0x0085e8000c10190c */
[----:B------:R-:W3:Y:S04]  /*0e10*/  LDG.E R8, desc[UR12][R6.64+0x10] ;  /* 0x0000100c06087981 */ /* 0x000ee8000c1e1900 */
[----:B-1----:R-:W4:Y:S04]  /*0e20*/  LDG.E R11, desc[UR12][R12.64+0x10] ;  /* 0x0000100c0c0b7981 */ /* 0x002f28000c1e1900 */
[----:B---3--:R1:W-:Y:S04]  /*0e30*/  STG.E desc[UR12][R12.64+0x10], R8 ;  /* 0x000010080c007986 */ /* 0x0083e8000c10190c */
[----:B----4-:R3:W-:Y:S04]  /*0e40*/  STG.E desc[UR12][R6.64+0x10], R11 ;  /* 0x0000100b06007986 */ /* 0x0107e8000c10190c */
[----:B------:R-:W4:Y:S04]  /*0e50*/  LDG.E R23, desc[UR12][R6.64+0x14] ;  /* 0x0000140c06177981 */ /* 0x000f28000c1e1900 */
[----:B------:R-:W5:Y:S04]  /*0e60*/  LDG.E R21, desc[UR12][R12.64+0x14] ;  /* 0x0000140c0c157981 */ /* 0x000f68000c1e1900 */
[----:B----4-:R4:W-:Y:S04]  /*0e70*/  STG.E desc[UR12][R12.64+0x14], R23 ;  /* 0x000014170c007986 */ /* 0x0109e8000c10190c */
[----:B-----5:R5:W-:Y:S04]  /*0e80*/  STG.E desc[UR12][R6.64+0x14], R21 ;  /* 0x0000141506007986 */ /* 0x020be8000c10190c */
[----:B------:R-:W2:Y:S04]  /*0e90*/  LDG.E R27, desc[UR12][R6.64+0x18] ;  /* 0x0000180c061b7981 */ /* 0x000ea8000c1e1900 */
[----:B------:R-:W3:Y:S04]  /*0ea0*/  LDG.E R25, desc[UR12][R12.64+0x18] ;  /* 0x0000180c0c197981 */ /* 0x000ee8000c1e1900 */
[----:B--2---:R2:W-:Y:S04]  /*0eb0*/  STG.E desc[UR12][R12.64+0x18], R27 ;  /* 0x0000181b0c007986 */ /* 0x0045e8000c10190c */
[----:B---3--:R3:W-:Y:S04]  /*0ec0*/  STG.E desc[UR12][R6.64+0x18], R25 ;  /* 0x0000181906007986 */ /* 0x0087e8000c10190c */
[----:B0-----:R-:W4:Y:S04]  /*0ed0*/  LDG.E R29, desc[UR12][R6.64+0x1c] ;  /* 0x00001c0c061d7981 */ /* 0x001f28000c1e1900 */
[----:B------:R-:W5:Y:S04]  /*0ee0*/  LDG.E R19, desc[UR12][R12.64+0x1c] ;  /* 0x00001c0c0c137981 */ /* 0x000f68000c1e1900 */
[----:B----4-:R0:W-:Y:S04]  /*0ef0*/  STG.E desc[UR12][R12.64+0x1c], R29 ;  /* 0x00001c1d0c007986 */ /* 0x0101e8000c10190c */
[----:B-----5:R4:W-:Y:S04]  /*0f00*/  STG.E desc[UR12][R6.64+0x1c], R19 ;  /* 0x00001c1306007986 */ /* 0x0209e8000c10190c */
[----:B-1----:R-:W5:Y:S04]  /*0f10*/  LDG.E R8, desc[UR12][R6.64+0x20] ;  /* 0x0000200c06087981 */ /* 0x002f68000c1e1900 */
[----:B------:R-:W2:Y:S04]  /*0f20*/  LDG.E R11, desc[UR12][R12.64+0x20] ;  /* 0x0000200c0c0b7981 */ /* 0x000ea8000c1e1900 */
[----:B-----5:R1:W-:Y:S04]  /*0f30*/  STG.E desc[UR12][R12.64+0x20], R8 ;  /* 0x000020080c007986 */ /* 0x0203e8000c10190c */
[----:B--2---:R2:W-:Y:S04]  /*0f40*/  STG.E desc[UR12][R6.64+0x20], R11 ;  /* 0x0000200b06007986 */ /* 0x0045e8000c10190c */
[----:B------:R-:W5:Y:S04]  /*0f50*/  LDG.E R23, desc[UR12][R6.64+0x24] ;  /* 0x0000240c06177981 */ /* 0x000f68000c1e1900 */
[----:B------:R-:W3:Y:S04]  /*0f60*/  LDG.E R21, desc[UR12][R12.64+0x24] ;  /* 0x0000240c0c157981 */ /* 0x000ee8000c1e1900 */
[----:B-----5:R5:W-:Y:S04]  /*0f70*/  STG.E desc[UR12][R12.64+0x24], R23 ;  /* 0x000024170c007986 */ /* 0x020be8000c10190c */
[----:B---3--:R3:W-:Y:S04]  /*0f80*/  STG.E desc[UR12][R6.64+0x24], R21 ;  /* 0x0000241506007986 */ /* 0x0087e8000c10190c */
[----:B------:R-:W4:Y:S04]  /*0f90*/  LDG.E R27, desc[UR12][R6.64+0x28] ;  /* 0x0000280c061b7981 */ /* 0x000f28000c1e1900 */
[----:B------:R-:W2:Y:S04]  /*0fa0*/  LDG.E R25, desc[UR12][R12.64+0x28] ;  /* 0x0000280c0c197981 */ /* 0x000ea8000c1e1900 */
[----:B----4-:R4:W-:Y:S04]  /*0fb0*/  STG.E desc[UR12][R12.64+0x28], R27 ;  /* 0x0000281b0c007986 */ /* 0x0109e8000c10190c */
[----:B--2---:R2:W-:Y:S04]  /*0fc0*/  STG.E desc[UR12][R6.64+0x28], R25 ;  /* 0x0000281906007986 */ /* 0x0045e8000c10190c */
[----:B0-----:R-:W5:Y:S04]  /*0fd0*/  LDG.E R29, desc[UR12][R6.64+0x2c] ;  /* 0x00002c0c061d7981 */ /* 0x001f68000c1e1900 */
[----:B------:R-:W3:Y:S04]  /*0fe0*/  LDG.E R19, desc[UR12][R12.64+0x2c] ;  /* 0x00002c0c0c137981 */ /* 0x000ee8000c1e1900 */
[----:B-----5:R0:W-:Y:S04]  /*0ff0*/  STG.E desc[UR12][R12.64+0x2c], R29 ;  /* 0x00002c1d0c007986 */ /* 0x0201e8000c10190c */
[----:B---3--:R3:W-:Y:S04]  /*1000*/  STG.E desc[UR12][R6.64+0x2c], R19 ;  /* 0x00002c1306007986 */ /* 0x0087e8000c10190c */
[----:B-1----:R-:W5:Y:S04]  /*1010*/  LDG.E R8, desc[UR12][R6.64+0x30] ;  /* 0x0000300c06087981 */ /* 0x002f68000c1e1900 */
[----:B------:R-:W4:Y:S04]  /*1020*/  LDG.E R11, desc[UR12][R12.64+0x30] ;  /* 0x0000300c0c0b7981 */ /* 0x000f28000c1e1900 */
[----:B-----5:R1:W-:Y:S04]  /*1030*/  STG.E desc[UR12][R12.64+0x30], R8 ;  /* 0x000030080c007986 */ /* 0x0203e8000c10190c */
[----:B----4-:R1:W-:Y:S04]  /*1040*/  STG.E desc[UR12][R6.64+0x30], R11 ;  /* 0x0000300b06007986 */ /* 0x0103e8000c10190c */
[----:B------:R-:W4:Y:S04]  /*1050*/  LDG.E R23, desc[UR12][R6.64+0x34] ;  /* 0x0000340c06177981 */ /* 0x000f28000c1e1900 */
[----:B------:R-:W5:Y:S04]  /*1060*/  LDG.E R21, desc[UR12][R12.64+0x34] ;  /* 0x0000340c0c157981 */ /* 0x000f68000c1e1900 */
[----:B----4-:R1:W-:Y:S04]  /*1070*/  STG.E desc[UR12][R12.64+0x34], R23 ;  /* 0x000034170c007986 */ /* 0x0103e8000c10190c */
[----:B-----5:R1:W-:Y:S04]  /*1080*/  STG.E desc[UR12][R6.64+0x34], R21 ;  /* 0x0000341506007986 */ /* 0x0203e8000c10190c */
[----:B------:R-:W4:Y:S04]  /*1090*/  LDG.E R27, desc[UR12][R6.64+0x38] ;  /* 0x0000380c061b7981 */ /* 0x000f28000c1e1900 */
[----:B--2---:R-:W2:Y:S04]  /*10a0*/  LDG.E R25, desc[UR12][R12.64+0x38] ;  /* 0x0000380c0c197981 */ /* 0x004ea8000c1e1900 */
[----:B----4-:R1:W-:Y:S04]  /*10b0*/  STG.E desc[UR12][R12.64+0x38], R27 ;  /* 0x0000381b0c007986 */ /* 0x0103e8000c10190c */
[----:B--2---:R1:W-:Y:S04]  /*10c0*/  STG.E desc[UR12][R6.64+0x38], R25 ;  /* 0x0000381906007986 */ /* 0x0043e8000c10190c */
[----:B0-----:R-:W2:Y:S04]  /*10d0*/  LDG.E R29, desc[UR12][R6.64+0x3c] ;  /* 0x00003c0c061d7981 */ /* 0x001ea8000c1e1900 */
[----:B---3--:R-:W3:Y:S01]  /*10e0*/  LDG.E R19, desc[UR12][R12.64+0x3c] ;  /* 0x00003c0c0c137981 */ /* 0x008ee2000c1e1900 */
[----:B------:R-:W-:-:S04]  /*10f0*/  UIADD3 UR4, UPT, UPT, UR4, 0x10, URZ ;  /* 0x0000001004047890 */ /* 0x000fc8000fffe0ff */
[----:B------:R-:W-:Y:S01]  /*1100*/  UISETP.NE.AND UP0, UPT, UR4, UR5, UPT ;  /* 0x000000050400728c */ /* 0x000fe2000bf05270 */
[----:B--2---:R1:W-:Y:S04]  /*1110*/  STG.E desc[UR12][R12.64+0x3c], R29 ;  /* 0x00003c1d0c007986 */ /* 0x0043e8000c10190c */
[----:B---3--:R1:W-:Y:S04]  /*1120*/  STG.E desc[UR12][R6.64+0x3c], R19 ;  /* 0x00003c1306007986 */ /* 0x0083e8000c10190c */
[----:B------:R-:W-:Y:S05]  /*1130*/  BRA.U UP0, `(.L_x_10) ;  /* 0xfffffff900e07547 */ /* 0x000fea000b83ffff */
[----:B------:R-:W-:-:S05]  /*1140*/  UMOV UR4, UR5 ;  /* 0x0000000500047c82 */ /* 0x000fca0008000000 */
.L_x_9:
[----:B------:R-:W-:-:S09]  /*1150*/  UISETP.NE.AND UP0, UPT, UR9, URZ, UPT ;  /* 0x000000ff0900728c */ /* 0x000fd2000bf05270 */
[----:B------:R-:W-:Y:S05]  /*1160*/  BRA.U !UP0, `(.L_x_11) ;  /* 0x0000000508607547 */ /* 0x000fea000b800000 */
[----:B------:R-:W-:Y:S02]  /*1170*/  UIADD3 UR7, UPT, UPT, UR9, -0x1, URZ ;  /* 0xffffffff09077890 */ /* 0x000fe4000fffe0ff */
[----:B------:R-:W-:Y:S02]  /*1180*/  UISETP.NE.AND UP1, UPT, UR10, URZ, UPT ;  /* 0x000000ff0a00728c */ /* 0x000fe4000bf25270 */
[----:B------:R-:W-:-:S09]  /*1190*/  UISETP.GE.U32.AND UP0, UPT, UR7, 0x7, UPT ;  /* 0x000000070700788c */ /* 0x000fd2000bf06070 */
[----:B------:R-:W-:Y:S05]  /*11a0*/  BRA.U !UP0, `(.L_x_12) ;  /* 0x0000000108947547 */ /* 0x000fea000b800000 */
        /* <DEDUP_REMOVED lines=28> */
[----:B------:R-:W4:Y:S04]  /*1370*/  LDG.E R27, desc[UR12][R6.64+0x18] ;  /* 0x0000180c061b7981 */ /* 0x000f28000c1e1900 */
[----:B------:R-:W5:Y:S04]  /*1380*/  LDG.E R25, desc[UR12][R12.64+0x18] ;  /* 0x0000180c0c197981 */ /* 0x000f68000c1e1900 */
[----:B----4-:R3:W-:Y:S04]  /*1390*/  STG.E desc[UR12][R12.64+0x18], R27 ;  /* 0x0000181b0c007986 */ /* 0x0107e8000c10190c */
[----:B-----5:R3:W-:Y:S04]  /*13a0*/  STG.E desc[UR12][R6.64+0x18], R25 ;  /* 0x0000181906007986 */ /* 0x0207e8000c10190c */
[----:B0-----:R-:W4:Y:S04]  /*13b0*/  LDG.E R29, desc[UR12][R6.64+0x1c] ;  /* 0x00001c0c061d7981 */ /* 0x001f28000c1e1900 */
[----:B--2---:R-:W2:Y:S01]  /*13c0*/  LDG.E R19, desc[UR12][R12.64+0x1c] ;  /* 0x00001c0c0c137981 */ /* 0x004ea2000c1e1900 */
[----:B------:R-:W-:-:S03]  /*13d0*/  UIADD3 UR4, UPT, UPT, UR4, 0x8, URZ ;  /* 0x0000000804047890 */ /* 0x000fc6000fffe0ff */
[----:B----4-:R3:W-:Y:S04]  /*13e0*/  STG.E desc[UR12][R12.64+0x1c], R29 ;  /* 0x00001c1d0c007986 */ /* 0x0107e8000c10190c */
[----:B--2---:R3:W-:Y:S05]  /*13f0*/  STG.E desc[UR12][R6.64+0x1c], R19 ;  /* 0x00001c1306007986 */ /* 0x0047ea000c10190c */
.L_x_12:
[----:B------:R-:W-:Y:S05]  /*1400*/  BRA.U !UP1, `(.L_x_11) ;  /* 0x0000000109b87547 */ /* 0x000fea000b800000 */
[----:B------:R-:W-:Y:S02]  /*1410*/  UIADD3 UR7, UPT, UPT, UR10, -0x1, URZ ;  /* 0xffffffff0a077890 */ /* 0x000fe4000fffe0ff */
[----:B------:R-:W-:Y:S02]  /*1420*/  UISETP.NE.AND UP1, UPT, UR6, URZ, UPT ;  /* 0x000000ff0600728c */ /* 0x000fe4000bf25270 */
[----:B------:R-:W-:-:S09]  /*1430*/  UISETP.GE.U32.AND UP0, UPT, UR7, 0x3, UPT ;  /* 0x000000030700788c */ /* 0x000fd2000bf06070 */
[----:B------:R-:W-:Y:S05]  /*1440*/  BRA.U !UP0, `(.L_x_13) ;  /* 0x0000000108547547 */ /* 0x000fea000b800000 */
[-C--:B-1-3--:R-:W-:Y:S02]  /*1450*/  IMAD R13, R24, R17.reuse, UR4 ;  /* 0x00000004180d7e24 */ /* 0x08afe4000f8e0211 */
[----:B------:R-:W-:Y:S02]  /*1460*/  IMAD R7, R5, R17, UR4 ;  /* 0x0000000405077e24 */ /* 0x000fe4000f8e0211 */
[----:B------:R-:W-:-:S04]  /*1470*/  IMAD.WIDE R12, R13, 0x4, R14 ;  /* 0x000000040d0c7825 */ /* 0x000fc800078e020e */
[----:B------:R-:W-:Y:S01]  /*1480*/  IMAD.WIDE R6, R7, 0x4, R14 ;  /* 0x0000000407067825 */ /* 0x000fe200078e020e */
[----:B------:R-:W2:Y:S04]  /*1490*/  LDG.E R19, desc[UR12][R12.64] ;  /* 0x0000000c0c137981 */ /* 0x000ea8000c1e1900 */
[----:B------:R-:W3:Y:S04]  /*14a0*/  LDG.E R11, desc[UR12][R6.64] ;  /* 0x0000000c060b7981 */ /* 0x000ee8000c1e1900 */
[----:B--2---:R0:W-:Y:S04]  /*14b0*/  STG.E desc[UR12][R6.64], R19 ;  /* 0x0000001306007986 */ /* 0x0041e8000c10190c */
[----:B---3--:R2:W-:Y:S04]  /*14c0*/  STG.E desc[UR12][R12.64], R11 ;  /* 0x0000000b0c007986 */ /* 0x0085e8000c10190c */
[----:B------:R-:W3:Y:S04]  /*14d0*/  LDG.E R23, desc[UR12][R12.64+0x4] ;  /* 0x0000040c0c177981 */ /* 0x000ee8000c1e1900 */
[----:B------:R-:W4:Y:S04]  /*14e0*/  LDG.E R21, desc[UR12][R6.64+0x4] ;  /* 0x0000040c06157981 */ /* 0x000f28000c1e1900 */
[----:B---3--:R2:W-:Y:S04]  /*14f0*/  STG.E desc[UR12][R6.64+0x4], R23 ;  /* 0x0000041706007986 */ /* 0x0085e8000c10190c */
[----:B----4-:R2:W-:Y:S04]  /*1500*/  STG.E desc[UR12][R12.64+0x4], R21 ;  /* 0x000004150c007986 */ /* 0x0105e8000c10190c */
[----:B------:R-:W3:Y:S04]  /*1510*/  LDG.E R27, desc[UR12][R12.64+0x8] ;  /* 0x0000080c0c1b7981 */ /* 0x000ee8000c1e1900 */
[----:B------:R-:W4:Y:S04]  /*1520*/  LDG.E R25, desc[UR12][R6.64+0x8] ;  /* 0x0000080c06197981 */ /* 0x000f28000c1e1900 */
[----:B---3--:R2:W-:Y:S04]  /*1530*/  STG.E desc[UR12][R6.64+0x8], R27 ;  /* 0x0000081b06007986 */ /* 0x0085e8000c10190c */
[----:B----4-:R2:W-:Y:S04]  /*1540*/  STG.E desc[UR12][R12.64+0x8], R25 ;  /* 0x000008190c007986 */ /* 0x0105e8000c10190c */
[----:B------:R-:W3:Y:S04]  /*1550*/  LDG.E R29, desc[UR12][R12.64+0xc] ;  /* 0x00000c0c0c1d7981 */ /* 0x000ee8000c1e1900 */
[----:B0-----:R-:W4:Y:S01]  /*1560*/  LDG.E R19, desc[UR12][R6.64+0xc] ;  /* 0x00000c0c06137981 */ /* 0x001f22000c1e1900 */
[----:B------:R-:W-:-:S03]  /*1570*/  UIADD3 UR4, UPT, UPT, UR4, 0x4, URZ ;  /* 0x0000000404047890 */ /* 0x000fc6000fffe0ff */
[----:B---3--:R2:W-:Y:S04]  /*1580*/  STG.E desc[UR12][R6.64+0xc], R29 ;  /* 0x00000c1d06007986 */ /* 0x0085e8000c10190c */
[----:B----4-:R2:W-:Y:S05]  /*1590*/  STG.E desc[UR12][R12.64+0xc], R19 ;  /* 0x00000c130c007986 */ /* 0x0105ea000c10190c */
.L_x_13:
[----:B------:R-:W-:Y:S05]  /*15a0*/  BRA.U !UP1, `(.L_x_11) ;  /* 0x0000000109507547 */ /* 0x000fea000b800000 */
[-C--:B-123--:R-:W-:Y:S02]  /*15b0*/  IMAD R7, R24, R17.reuse, UR4 ;  /* 0x0000000418077e24 */ /* 0x08efe4000f8e0211 */
[----:B------:R-:W-:Y:S02]  /*15c0*/  IMAD R13, R5, R17, UR4 ;  /* 0x00000004050d7e24 */ /* 0x000fe4000f8e0211 */
[----:B------:R-:W-:-:S04]  /*15d0*/  IMAD.WIDE R6, R7, 0x4, R14 ;  /* 0x0000000407067825 */ /* 0x000fc800078e020e */
[----:B------:R-:W-:Y:S01]  /*15e0*/  IMAD.WIDE R12, R13, 0x4, R14 ;  /* 0x000000040d0c7825 */ /* 0x000fe200078e020e */
[----:B------:R-:W2:Y:S04]  /*15f0*/  LDG.E R11, desc[UR12][R6.64] ;  /* 0x0000000c060b7981 */ /* 0x000ea8000c1e1900 */
[----:B------:R-:W3:Y:S01]  /*1600*/  LDG.E R5, desc[UR12][R12.64] ;  /* 0x0000000c0c057981 */ /* 0x000ee2000c1e1900 */
[----:B------:R-:W-:-:S03]  /*1610*/  UISETP.NE.AND UP0, UPT, UR6, 0x1, UPT ;  /* 0x000000010600788c */ /* 0x000fc6000bf05270 */
[----:B--2---:R0:W-:Y:S04]  /*1620*/  STG.E desc[UR12][R12.64], R11 ;  /* 0x0000000b0c007986 */ /* 0x0041e8000c10190c */
[----:B---3--:R0:W-:Y:S02]  /*1630*/  STG.E desc[UR12][R6.64], R5 ;  /* 0x0000000506007986 */ /* 0x0081e4000c10190c */
[----:B------:R-:W-:Y:S05]  /*1640*/  BRA.U !UP0, `(.L_x_11) ;  /* 0x0000000108287547 */ /* 0x000fea000b800000 */
[----:B0-----:R-:W2:Y:S04]  /*1650*/  LDG.E R11, desc[UR12][R6.64+0x4] ;  /* 0x0000040c060b7981 */ /* 0x001ea8000c1e1900 */
[----:B------:R-:W3:Y:S01]  /*1660*/  LDG.E R5, desc[UR12][R12.64+0x4] ;  /* 0x0000040c0c057981 */ /* 0x000ee2000c1e1900 */
[----:B------:R-:W-:-:S03]  /*1670*/  UISETP.NE.AND UP0, UPT, UR6, 0x2, UPT ;  /* 0x000000020600788c */ /* 0x000fc6000bf05270 */
[----:B--2---:R4:W-:Y:S04]  /*1680*/  STG.E desc[UR12][R12.64+0x4], R11 ;  /* 0x0000040b0c007986 */ /* 0x0049e8000c10190c */
[----:B---3--:R4:W-:Y:S02]  /*1690*/  STG.E desc[UR12][R6.64+0x4], R5 ;  /* 0x0000040506007986 */ /* 0x0089e4000c10190c */
[----:B------:R-:W-:Y:S05]  /*16a0*/  BRA.U !UP0, `(.L_x_11) ;  /* 0x0000000108107547 */ /* 0x000fea000b800000 */
[----:B----4-:R-:W2:Y:S04]  /*16b0*/  LDG.E R11, desc[UR12][R6.64+0x8] ;  /* 0x0000080c060b7981 */ /* 0x010ea8000c1e1900 */
[----:B------:R-:W3:Y:S04]  /*16c0*/  LDG.E R5, desc[UR12][R12.64+0x8] ;  /* 0x0000080c0c057981 */ /* 0x000ee8000c1e1900 */
[----:B--2---:R0:W-:Y:S04]  /*16d0*/  STG.E desc[UR12][R12.64+0x8], R11 ;  /* 0x0000080b0c007986 */ /* 0x0041e8000c10190c */
[----:B---3--:R0:W-:Y:S02]  /*16e0*/  STG.E desc[UR12][R6.64+0x8], R5 ;  /* 0x0000080506007986 */ /* 0x0081e4000c10190c */
.L_x_11:
[----:B------:R-:W1:Y:S01]  /*16f0*/  LDCU UR4, c[0x0][0x388] ;  /* 0x00007100ff0477ac */ /* 0x000e620008000800 */
[----:B0---4-:R-:W-:Y:S02]  /*1700*/  MOV R5, R4 ;  /* 0x0000000400057202 */ /* 0x011fe40000000f00 */
[----:B-123--:R-:W-:-:S04]  /*1710*/  MOV R7, UR4 ;  /* 0x0000000400077c02 */ /* 0x00efc80008000f00 */
[----:B------:R-:W-:-:S13]  /*1720*/  ISETP.GE.AND P0, PT, R4, R7, PT ;  /* 0x000000070400720c */ /* 0x000fda0003f06270 */
[----:B------:R-:W-:Y:S05]  /*1730*/  @P0 BRA `(.L_x_8) ;  /* 0x0000000c00680947 */ /* 0x000fea0003800000 */
[----:B------:R-:W-:-:S05]  /*1740*/  VIADD R6, R0, 0x1 ;  /* 0x0000000100067836 */ /* 0x000fca0000000000 */
[----:B------:R-:W-:-:S13]  /*1750*/  ISETP.GE.AND P0, PT, R6, R17, PT ;  /* 0x000000110600720c */ /* 0x000fda0003f06270 */
[----:B------:R-:W-:Y:S05]  /*1760*/  @P0 BRA `(.L_x_14) ;  /* 0x0000000800500947 */ /* 0x000fea0003800000 */
[----:B------:R-:W-:Y:S01]  /*1770*/  LOP3.LUT R5, RZ, R3, RZ, 0x33, !PT ;  /* 0x00000003ff057212 */ /* 0x000fe200078e33ff */
[----:B------:R-:W-:Y:S01]  /*1780*/  BSSY.RECONVERGENT B0, `(.L_x_15) ;  /* 0x0000091000007945 */ /* 0x000fe20003800200 */
[C---:B------:R-:W-:Y:S02]  /*1790*/  IADD3 R12, PT, PT, -R0.reuse, UR8, RZ ;  /* 0x00000008000c7c10 */ /* 0x040fe4000fffe1ff */
[----:B------:R-:W-:Y:S02]  /*17a0*/  IADD3 R5, PT, PT, R5, UR11, RZ ;  /* 0x0000000b05057c10 */ /* 0x000fe4000fffe0ff */
[----:B------:R-:W-:Y:S02]  /*17b0*/  IADD3 R11, PT, PT, -R0, -0x2, R17 ;  /* 0xfffffffe000b7810 */ /* 0x000fe40007ffe111 */
[----:B------:R-:W-:Y:S02]  /*17c0*/  LOP3.LUT R8, R5, 0xffff, RZ, 0xc0, !PT ;  /* 0x0000ffff05087812 */ /* 0x000fe400078ec0ff */
[----:B------:R-:W-:-:S02]  /*17d0*/  MOV R5, R4 ;  /* 0x0000000400057202 */ /* 0x000fc40000000f00 */
[----:B------:R-:W-:Y:S02]  /*17e0*/  LOP3.LUT R13, R8, 0x7, RZ, 0xc0, !PT ;  /* 0x00000007080d7812 */ /* 0x000fe400078ec0ff */
[----:B------:R-:W-:-:S03]  /*17f0*/  LOP3.LUT R12, R12, 0xfffffff8, RZ, 0xc0, !PT ;  /* 0xfffffff80c0c7812 */ /* 0x000fc600078ec0ff */
[----:B------:R-:W-:-:S07]  /*1800*/  VIADD R13, R13, 0xffffffff ;  /* 0xffffffff0d0d7836 */ /* 0x000fce0000000000 */
.L_x_26:
[----:B------:R-:W0:Y:S02]  /*1810*/  LDCU UR4, c[0x0][0x38c] ;  /* 0x00007180ff0477ac */ /* 0x000e240008000800 */
[----:B0-----:R-:W-:-:S04]  /*1820*/  IMAD R21, R10, UR4, R0 ;  /* 0x000000040a157c24 */ /* 0x001fc8000f8e0200 */
[----:B------:R-:W-:-:S05]  /*1830*/  IMAD.WIDE R20, R21, 0x4, R14 ;  /* 0x0000000415147825 */ /* 0x000fca00078e020e */
[----:B------:R-:W2:Y:S01]  /*1840*/  LDG.E R23, desc[UR12][R20.64] ;  /* 0x0000000c14177981 */ /* 0x000ea2000c1e1900 */
[----:B------:R-:W-:-:S04]  /*1850*/  IMAD R17, R5, UR4, R0 ;  /* 0x0000000405117c24 */ /* 0x000fc8000f8e0200 */
[----:B------:R-:W-:-:S05]  /*1860*/  IMAD.WIDE R16, R17, 0x4, R14 ;  /* 0x0000000411107825 */ /* 0x000fca00078e020e */
[----:B------:R-:W3:Y:S01]  /*1870*/  LDG.E R18, desc[UR12][R16.64] ;  /* 0x0000000c10127981 */ /* 0x000ee2000c1e1900 */
[----:B------:R-:W-:Y:S01]  /*1880*/  BSSY.RECONVERGENT B2, `(.L_x_16) ;  /* 0x000000c000027945 */ /* 0x000fe20003800200 */
[----:B------:R-:W-:Y:S01]  /*1890*/  ISETP.GE.U32.AND P2, PT, R11, 0x7, PT ;  /* 0x000000070b00780c */ /* 0x000fe20003f46070 */
[----:B--2---:R-:W0:Y:S08]  /*18a0*/  MUFU.RCP R22, R23 ;  /* 0x0000001700167308 */ /* 0x004e300000001000 */
[----:B---3--:R-:W1:Y:S01]  /*18b0*/  FCHK P0, R18, R23 ;  /* 0x0000001712007302 */ /* 0x008e620000000000 */
[----:B0-----:R-:W-:-:S04]  /*18c0*/  FFMA R7, -R23, R22, 1 ;  /* 0x3f80000017077423 */ /* 0x001fc80000000116 */
[----:B------:R-:W-:-:S04]  /*18d0*/  FFMA R7, R22, R7, R22 ;  /* 0x0000000716077223 */ /* 0x000fc80000000016 */
[----:B------:R-:W-:-:S04]  /*18e0*/  FFMA R22, R18, R7, RZ ;  /* 0x0000000712167223 */ /* 0x000fc800000000ff */
[----:B------:R-:W-:-:S04]  /*18f0*/  FFMA R19, -R23, R22, R18 ;  /* 0x0000001617137223 */ /* 0x000fc80000000112 */
[----:B------:R-:W-:Y:S01]  /*1900*/  FFMA R7, R7, R19, R22 ;  /* 0x0000001307077223 */ /* 0x000fe20000000016 */
[----:B-1----:R-:W-:Y:S06]  /*1910*/  @!P0 BRA `(.L_x_17) ;  /* 0x0000000000088947 */ /* 0x002fec0003800000 */
[----:B------:R-:W-:-:S07]  /*1920*/  MOV R21, 0x1940 ;  /* 0x0000194000157802 */ /* 0x000fce0000000f00 */
[----:B------:R-:W-:Y:S05]  /*1930*/  CALL.REL.NOINC `($__internal_0_$__cuda_sm3x_div_rn_noftz_f32_slowpath) ;  /* 0x0000000c000c7944 */ /* 0x000fea0003c00000 */
.L_x_17:
[----:B------:R-:W-:Y:S05]  /*1940*/  BSYNC.RECONVERGENT B2 ;  /* 0x0000000000027941 */ /* 0x000fea0003800200 */
.L_x_16:
[----:B------:R0:W-:Y:S01]  /*1950*/  STG.E desc[UR12][R16.64], RZ ;  /* 0x000000ff10007986 */ /* 0x0001e2000c10190c */
[----:B------:R-:W-:Y:S01]  /*1960*/  IADD3 R18, PT, PT, -R0, UR8, RZ ;  /* 0x0000000800127c10 */ /* 0x000fe2000fffe1ff */
[----:B------:R-:W-:Y:S01]  /*1970*/  BSSY.RECONVERGENT B2, `(.L_x_18) ;  /* 0x000002f000027945 */ /* 0x000fe20003800200 */
[----:B------:R-:W-:Y:S02]  /*1980*/  MOV R20, R6 ;  /* 0x0000000600147202 */ /* 0x000fe40000000f00 */
[----:B------:R-:W-:Y:S01]  /*1990*/  LOP3.LUT P1, RZ, R18, 0x7, RZ, 0xc0, !PT ;  /* 0x0000000712ff7812 */ /* 0x000fe2000782c0ff */
[----:B------:R-:W-:-:S12]  /*19a0*/  @!P2 BRA `(.L_x_19) ;  /* 0x0000000000aca947 */ /* 0x000fd80003800000 */
[----:B------:R-:W-:Y:S02]  /*19b0*/  HFMA2 R21, -RZ, RZ, 0, 0 ;  /* 0x00000000ff157431 */ /* 0x000fe400000001ff */
[----:B------:R-:W-:-:S07]  /*19c0*/  IMAD.MOV.U32 R20, RZ, RZ, R6 ;  /* 0x000000ffff147224 */ /* 0x000fce00078e0006 */
.L_x_20:
[----:B------:R-:W1:Y:S02]  /*19d0*/  LDCU UR4, c[0x0][0x38c] ;  /* 0x00007180ff0477ac */ /* 0x000e640008000800 */
[--C-:B01----:R-:W-:Y:S02]  /*19e0*/  IMAD R19, R5, UR4, R20.reuse ;  /* 0x0000000405137c24 */ /* 0x103fe4000f8e0214 */
[----:B0-----:R-:W-:Y:S02]  /*19f0*/  IMAD R17, R10, UR4, R20 ;  /* 0x000000040a117c24 */ /* 0x001fe4000f8e0214 */
[----:B------:R-:W-:-:S04]  /*1a00*/  IMAD.WIDE R18, R19, 0x4, R14 ;  /* 0x0000000413127825 */ /* 0x000fc800078e020e */
[----:B------:R-:W-:Y:S01]  /*1a10*/  IMAD.WIDE R16, R17, 0x4, R14 ;  /* 0x0000000411107825 */ /* 0x000fe200078e020e */
[----:B------:R-:W2:Y:S04]  /*1a20*/  LDG.E R22, desc[UR12][R18.64] ;  /* 0x0000000c12167981 */ /* 0x000ea8000c1e1900 */
[----:B------:R-:W2:Y:S02]  /*1a30*/  LDG.E R23, desc[UR12][R16.64] ;  /* 0x0000000c10177981 */ /* 0x000ea4000c1e1900 */
[-C--:B--2---:R-:W-:Y:S02]  /*1a40*/  FFMA R23, R23, -R7.reuse, R22 ;  /* 0x8000000717177223 */ /* 0x084fe40000000016 */
[----:B------:R-:W2:Y:S04]  /*1a50*/  LDG.E R22, desc[UR12][R18.64+0x4] ;  /* 0x0000040c12167981 */ /* 0x000ea8000c1e1900 */
[----:B------:R0:W-:Y:S04]  /*1a60*/  STG.E desc[UR12][R18.64], R23 ;  /* 0x0000001712007986 */ /* 0x0001e8000c10190c */
[----:B------:R-:W2:Y:S02]  /*1a70*/  LDG.E R25, desc[UR12][R16.64+0x4] ;  /* 0x0000040c10197981 */ /* 0x000ea4000c1e1900 */
[----:B--2---:R-:W-:-:S02]  /*1a80*/  FFMA R25, R25, -R7, R22 ;  /* 0x8000000719197223 */ /* 0x004fc40000000016 */
        /* <DEDUP_REMOVED lines=10> */
[----:B0-----:R-:W2:Y:S02]  /*1b30*/  LDG.E R23, desc[UR12][R16.64+0x10] ;  /* 0x0000100c10177981 */ /* 0x001ea4000c1e1900 */
[----:B--2---:R-:W-:-:S02]  /*1b40*/  FFMA R23, R23, -R7, R22 ;  /* 0x8000000717177223 */ /* 0x004fc40000000016 */
[----:B------:R-:W2:Y:S04]  /*1b50*/  LDG.E R22, desc[UR12][R18.64+0x14] ;  /* 0x0000140c12167981 */ /* 0x000ea8000c1e1900 */
[----:B------:R0:W-:Y:S04]  /*1b60*/  STG.E desc[UR12][R18.64+0x10], R23 ;  /* 0x0000101712007986 */ /* 0x0001e8000c10190c */
[----:B-1----:R-:W2:Y:S02]  /*1b70*/  LDG.E R25, desc[UR12][R16.64+0x14] ;  /* 0x0000140c10197981 */ /* 0x002ea4000c1e1900 */
[----:B--2---:R-:W-:-:S02]  /*1b80*/  FFMA R25, R25, -R7, R22 ;  /* 0x8000000719197223 */ /* 0x004fc40000000016 */
[----:B------:R-:W2:Y:S04]  /*1b90*/  LDG.E R22, desc[UR12][R18.64+0x18] ;  /* 0x0000180c12167981 */ /* 0x000ea8000c1e1900 */
[----:B------:R0:W-:Y:S04]  /*1ba0*/  STG.E desc[UR12][R18.64+0x14], R25 ;  /* 0x0000141912007986 */ /* 0x0001e8000c10190c */
[----:B---3--:R-:W2:Y:S02]  /*1bb0*/  LDG.E R27, desc[UR12][R16.64+0x18] ;  /* 0x0000180c101b7981 */ /* 0x008ea4000c1e1900 */
[----:B--2---:R-:W-:-:S02]  /*1bc0*/  FFMA R27, R27, -R7, R22 ;  /* 0x800000071b1b7223 */ /* 0x004fc40000000016 */
[----:B------:R-:W2:Y:S04]  /*1bd0*/  LDG.E R22, desc[UR12][R18.64+0x1c] ;  /* 0x00001c0c12167981 */ /* 0x000ea8000c1e1900 */
[----:B------:R0:W-:Y:S04]  /*1be0*/  STG.E desc[UR12][R18.64+0x18], R27 ;  /* 0x0000181b12007986 */ /* 0x0001e8000c10190c */
[----:B----4-:R-:W2:Y:S01]  /*1bf0*/  LDG.E R29, desc[UR12][R16.64+0x1c] ;  /* 0x00001c0c101d7981 */ /* 0x010ea2000c1e1900 */
[----:B------:R-:W-:Y:S02]  /*1c00*/  IADD3 R21, PT, PT, R21, 0x8, RZ ;  /* 0x0000000815157810 */ /* 0x000fe40007ffe0ff */
[----:B------:R-:W-:-:S02]  /*1c10*/  IADD3 R20, PT, PT, R20, 0x8, RZ ;  /* 0x0000000814147810 */ /* 0x000fc40007ffe0ff */
[----:B------:R-:W-:Y:S01]  /*1c20*/  ISETP.NE.AND P0, PT, R21, R12, PT ;  /* 0x0000000c1500720c */ /* 0x000fe20003f05270 */
[----:B--2---:R-:W-:-:S05]  /*1c30*/  FFMA R29, R29, -R7, R22 ;  /* 0x800000071d1d7223 */ /* 0x004fca0000000016 */
[----:B------:R0:W-:Y:S07]  /*1c40*/  STG.E desc[UR12][R18.64+0x1c], R29 ;  /* 0x00001c1d12007986 */ /* 0x0001ee000c10190c */
[----:B------:R-:W-:Y:S05]  /*1c50*/  @P0 BRA `(.L_x_20) ;  /* 0xfffffffc005c0947 */ /* 0x000fea000383ffff */
.L_x_19:
[----:B------:R-:W-:Y:S05]  /*1c60*/  BSYNC.RECONVERGENT B2 ;  /* 0x0000000000027941 */ /* 0x000fea0003800200 */
.L_x_18:
[----:B------:R-:W-:Y:S04]  /*1c70*/  BSSY.RECONVERGENT B2, `(.L_x_21) ;  /* 0x0000039000027945 */ /* 0x000fe80003800200 */
[----:B------:R-:W-:Y:S05]  /*1c80*/  @!P1 BRA `(.L_x_22) ;  /* 0x0000000000dc9947 */ /* 0x000fea0003800000 */
[----:B------:R-:W-:Y:S01]  /*1c90*/  ISETP.GE.U32.AND P0, PT, R13, 0x3, PT ;  /* 0x000000030d00780c */ /* 0x000fe20003f06070 */
[----:B------:R-:W-:Y:S01]  /*1ca0*/  BSSY.RECONVERGENT B3, `(.L_x_23) ;  /* 0x0000019000037945 */ /* 0x000fe20003800200 */
[----:B------:R-:W-:-:S11]  /*1cb0*/  LOP3.LUT P1, RZ, R8, 0x3, RZ, 0xc0, !PT ;  /* 0x0000000308ff7812 */ /* 0x000fd6000782c0ff */
[----:B------:R-:W-:Y:S05]  /*1cc0*/  @!P0 BRA `(.L_x_24) ;  /* 0x0000000000588947 */ /* 0x000fea0003800000 */
[----:B------:R-:W0:Y:S02]  /*1cd0*/  LDCU UR4, c[0x0][0x38c] ;  /* 0x00007180ff0477ac */ /* 0x000e240008000800 */
[--C-:B0-----:R-:W-:Y:S02]  /*1ce0*/  IMAD R17, R5, UR4, R20.reuse ;  /* 0x0000000405117c24 */ /* 0x101fe4000f8e0214 */
[----:B------:R-:W-:Y:S02]  /*1cf0*/  IMAD R19, R10, UR4, R20 ;  /* 0x000000040a137c24 */ /* 0x000fe4000f8e0214 */
        /* <DEDUP_REMOVED lines=15> */
[----:B------:R-:W2:Y:S01]  /*1df0*/  LDG.E R27, desc[UR12][R18.64+0xc] ;  /* 0x00000c0c121b7981 */ /* 0x000ea2000c1e1900 */
[----:B------:R-:W-:Y:S02]  /*1e00*/  VIADD R20, R20, 0x4 ;  /* 0x0000000414147836 */ /* 0x000fe40000000000 */
[----:B--2---:R-:W-:-:S05]  /*1e10*/  FFMA R27, R27, -R7, R22 ;  /* 0x800000071b1b7223 */ /* 0x004fca0000000016 */
[----:B------:R1:W-:Y:S02]  /*1e20*/  STG.E desc[UR12][R16.64+0xc], R27 ;  /* 0x00000c1b10007986 */ /* 0x0003e4000c10190c */
.L_x_24:
[----:B------:R-:W-:Y:S05]  /*1e30*/  BSYNC.RECONVERGENT B3 ;  /* 0x0000000000037941 */ /* 0x000fea0003800200 */
.L_x_23:
[----:B------:R-:W-:Y:S05]  /*1e40*/  @!P1 BRA `(.L_x_22) ;  /* 0x00000000006c9947 */ /* 0x000fea0003800000 */
[----:B01----:R-:W-:-:S04]  /*1e50*/  LOP3.LUT R16, R9, 0x3, RZ, 0xc0, !PT ;  /* 0x0000000309107812 */ /* 0x003fc800078ec0ff */
[----:B------:R-:W-:-:S13]  /*1e60*/  ISETP.NE.AND P0, PT, R16, 0x1, PT ;  /* 0x000000011000780c */ /* 0x000fda0003f05270 */
[----:B------:R-:W0:Y:S02]  /*1e70*/  @P0 LDC R17, c[0x0][0x38c] ;  /* 0x0000e300ff110b82 */ /* 0x000e240000000800 */
[-CC-:B0-----:R-:W-:Y:S02]  /*1e80*/  @P0 IMAD R19, R5, R17.reuse, R20.reuse ;  /* 0x0000001105130224 */ /* 0x181fe400078e0214 */
[----:B------:R-:W-:Y:S02]  /*1e90*/  @P0 IMAD R23, R10, R17, R20 ;  /* 0x000000110a170224 */ /* 0x000fe400078e0214 */
[----:B------:R-:W-:-:S04]  /*1ea0*/  @P0 IMAD.WIDE R16, R19, 0x4, R14 ;  /* 0x0000000413100825 */ /* 0x000fc800078e020e */
[----:B------:R-:W-:Y:S01]  /*1eb0*/  @P0 IMAD.WIDE R22, R23, 0x4, R14 ;  /* 0x0000000417160825 */ /* 0x000fe200078e020e */
[----:B------:R-:W2:Y:S04]  /*1ec0*/  @P0 LDG.E R18, desc[UR12][R16.64] ;  /* 0x0000000c10120981 */ /* 0x000ea8000c1e1900 */
[----:B------:R-:W2:Y:S01]  /*1ed0*/  @P0 LDG.E R19, desc[UR12][R22.64] ;  /* 0x0000000c16130981 */ /* 0x000ea2000c1e1900 */
[----:B------:R-:W-:-:S04]  /*1ee0*/  LOP3.LUT R21, R9, 0x1, RZ, 0xc0, !PT ;  /* 0x0000000109157812 */ /* 0x000fc800078ec0ff */
[----:B------:R-:W-:-:S13]  /*1ef0*/  ISETP.NE.U32.AND P1, PT, R21, 0x1, PT ;  /* 0x000000011500780c */ /* 0x000fda0003f25070 */
[----:B------:R-:W0:Y:S01]  /*1f00*/  @!P1 LDC R21, c[0x0][0x38c] ;  /* 0x0000e300ff159b82 */ /* 0x000e220000000800 */
[----:B--2---:R-:W-:Y:S02]  /*1f10*/  @P0 FFMA R25, R19, -R7, R18 ;  /* 0x8000000713190223 */ /* 0x004fe40000000012 */
[----:B------:R-:W2:Y:S04]  /*1f20*/  @P0 LDG.E R18, desc[UR12][R16.64+0x4] ;  /* 0x0000040c10120981 */ /* 0x000ea8000c1e1900 */
[----:B------:R3:W-:Y:S04]  /*1f30*/  @P0 STG.E desc[UR12][R16.64], R25 ;  /* 0x0000001910000986 */ /* 0x0007e8000c10190c */
[----:B------:R-:W2:Y:S01]  /*1f40*/  @P0 LDG.E R19, desc[UR12][R22.64+0x4] ;  /* 0x0000040c16130981 */ /* 0x000ea2000c1e1900 */
[----:B------:R-:W-:-:S05]  /*1f50*/  @P0 IADD3 R20, PT, PT, R20, 0x2, RZ ;  /* 0x0000000214140810 */ /* 0x000fca0007ffe0ff */
[-CC-:B0-----:R-:W-:Y:S02]  /*1f60*/  @!P1 IMAD R29, R10, R21.reuse, R20.reuse ;  /* 0x000000150a1d9224 */ /* 0x181fe400078e0214 */
[----:B------:R-:W-:-:S04]  /*1f70*/  @!P1 IMAD R21, R5, R21, R20 ;  /* 0x0000001505159224 */ /* 0x000fc800078e0214 */
[----:B------:R-:W-:-:S04]  /*1f80*/  @!P1 IMAD.WIDE R20, R21, 0x4, R14 ;  /* 0x0000000415149825 */ /* 0x000fc800078e020e */
[----:B--2---:R-:W-:Y:S01]  /*1f90*/  @P0 FFMA R27, R19, -R7, R18 ;  /* 0x80000007131b0223 */ /* 0x004fe20000000012 */
[----:B------:R-:W-:-:S04]  /*1fa0*/  @!P1 IMAD.WIDE R18, R29, 0x4, R14 ;  /* 0x000000041d129825 */ /* 0x000fc800078e020e */
[----:B------:R3:W-:Y:S04]  /*1fb0*/  @P0 STG.E desc[UR12][R16.64+0x4], R27 ;  /* 0x0000041b10000986 */ /* 0x0007e8000c10190c */
[----:B------:R-:W2:Y:S04]  /*1fc0*/  @!P1 LDG.E R19, desc[UR12][R18.64] ;  /* 0x0000000c12139981 */ /* 0x000ea8000c1e1900 */
[----:B------:R-:W2:Y:S02]  /*1fd0*/  @!P1 LDG.E R22, desc[UR12][R20.64] ;  /* 0x0000000c14169981 */ /* 0x000ea4000c1e1900 */
[----:B--2---:R-:W-:-:S05]  /*1fe0*/  @!P1 FFMA R7, R19, -R7, R22 ;  /* 0x8000000713079223 */ /* 0x004fca0000000016 */
[----:B------:R3:W-:Y:S02]  /*1ff0*/  @!P1 STG.E desc[UR12][R20.64], R7 ;  /* 0x0000000714009986 */ /* 0x0007e4000c10190c */
.L_x_22:
[----:B------:R-:W-:Y:S05]  /*2000*/  BSYNC.RECONVERGENT B2 ;  /* 0x0000000000027941 */ /* 0x000fea0003800200 */
.L_x_21:
[----:B------:R-:W2:Y:S01]  /*2010*/  LDCU UR4, c[0x0][0x388] ;  /* 0x00007100ff0477ac */ /* 0x000ea20008000800 */
[----:B01-3--:R-:W-:Y:S02]  /*2020*/  IADD3 R16, PT, PT, R5, 0x1, RZ ;  /* 0x0000000105107810 */ /* 0x00bfe40007ffe0ff */
[----:B------:R-:W-:Y:S01]  /*2030*/  MOV R5, R4 ;  /* 0x0000000400057202 */ /* 0x000fe20000000f00 */
[----:B--2---:R-:W-:-:S05]  /*2040*/  IMAD.U32 R7, RZ, RZ, UR4 ;  /* 0x00000004ff077e24 */ /* 0x004fca000f8e00ff */
[----:B------:R-:W-:-:S13]  /*2050*/  ISETP.NE.AND P0, PT, R16, R7, PT ;  /* 0x000000071000720c */ /* 0x000fda0003f05270 */
[----:B------:R-:W-:Y:S05]  /*2060*/  @!P0 BRA `(.L_x_25) ;  /* 0x0000000000088947 */ /* 0x000fea0003800000 */
[----:B------:R-:W-:Y:S01]  /*2070*/  MOV R5, R16 ;  /* 0x0000001000057202 */ /* 0x000fe20000000f00 */
[----:B------:R-:W-:Y:S06]  /*2080*/  BRA `(.L_x_26) ;  /* 0xfffffff400e07947 */ /* 0x000fec000383ffff */
.L_x_25:
[----:B------:R-:W-:Y:S05]  /*2090*/  BSYNC.RECONVERGENT B0 ;  /* 0x0000000000007941 */ /* 0x000fea0003800200 */
.L_x_15:
[----:B------:R-:W-:Y:S05]  /*20a0*/  BRA `(.L_x_8) ;  /* 0x00000004000c7947 */ /* 0x000fea0003800000 */
.L_x_14:
[----:B------:R-:W-:Y:S01]  /*20b0*/  LOP3.LUT R5, RZ, R10, RZ, 0x33, !PT ;  /* 0x0000000aff057212 */ /* 0x000fe200078e33ff */
[----:B------:R-:W-:Y:S01]  /*20c0*/  BSSY.RECONVERGENT B0, `(.L_x_27) ;  /* 0x000001f000007945 */ /* 0x000fe20003800200 */
[--C-:B------:R-:W-:Y:S02]  /*20d0*/  IADD3 R10, PT, PT, -R10, -0x2, R7.reuse ;  /* 0xfffffffe0a0a7810 */ /* 0x100fe40007ffe107 */
[----:B------:R-:W-:Y:S01]  /*20e0*/  MOV R16, R4 ;  /* 0x0000000400107202 */ /* 0x000fe20000000f00 */
[----:B------:R-:W-:Y:S01]  /*20f0*/  IMAD.IADD R6, R5, 0x1, R7 ;  /* 0x0000000105067824 */ /* 0x000fe200078e0207 */
[----:B------:R-:W-:-:S04]  /*2100*/  ISETP.GE.U32.AND P0, PT, R10, 0x7, PT ;  /* 0x000000070a00780c */ /* 0x000fc80003f06070 */
[----:B------:R-:W-:-:S04]  /*2110*/  LOP3.LUT R28, R6, 0x7, RZ, 0xc0, !PT ;  /* 0x00000007061c7812 */ /* 0x000fc800078ec0ff */
[----:B------:R-:W-:-:S05]  /*2120*/  ISETP.NE.AND P1, PT, R28, RZ, PT ;  /* 0x000000ff1c00720c */ /* 0x000fca0003f25270 */
[----:B------:R-:W-:Y:S08]  /*2130*/  @!P0 BRA `(.L_x_28) ;  /* 0x00000000005c8947 */ /* 0x000ff00003800000 */
[----:B------:R-:W-:Y:S02]  /*2140*/  LOP3.LUT R29, R6, 0xfffffff8, RZ, 0xc0, !PT ;  /* 0xfffffff8061d7812 */ /* 0x000fe400078ec0ff */
[----:B------:R-:W-:-:S07]  /*2150*/  MOV R16, R4 ;  /* 0x0000000400107202 */ /* 0x000fce0000000f00 */
.L_x_29:
[C---:B------:R-:W-:Y:S02]  /*2160*/  IMAD R25, R16.reuse, R17, R0 ;  /* 0x0000001110197224 */ /* 0x040fe400078e0200 */
[----:B------:R-:W-:Y:S02]  /*2170*/  VIADD R16, R16, 0x8 ;  /* 0x0000000810107836 */ /* 0x000fe40000000000 */
[----:B------:R-:W-:-:S05]  /*2180*/  IMAD.WIDE R24, R25, 0x4, R14 ;  /* 0x0000000419187825 */ /* 0x000fca00078e020e */
[----:B------:R0:W-:Y:S01]  /*2190*/  STG.E desc[UR12][R24.64], RZ ;  /* 0x000000ff18007986 */ /* 0x0001e2000c10190c */
[----:B-1----:R-:W-:-:S05]  /*21a0*/  IMAD.WIDE.U32 R18, R17, 0x4, R24 ;  /* 0x0000000411127825 */ /* 0x002fca00078e0018 */
[----:B------:R1:W-:Y:S01]  /*21b0*/  STG.E desc[UR12][R18.64], RZ ;  /* 0x000000ff12007986 */ /* 0x0003e2000c10190c */
[----:B------:R-:W-:Y:S01]  /*21c0*/  IMAD.WIDE.U32 R20, R17, 0x4, R18 ;  /* 0x0000000411147825 */ /* 0x000fe200078e0012 */
[----:B0-----:R-:W-:-:S04]  /*21d0*/  IADD3 R24, PT, PT, R5, R16, RZ ;  /* 0x0000001005187210 */ /* 0x001fc80007ffe0ff */
[----:B------:R1:W-:Y:S01]  /*21e0*/  STG.E desc[UR12][R20.64], RZ ;  /* 0x000000ff14007986 */ /* 0x0003e2000c10190c */
[----:B------:R-:W-:Y:S01]  /*21f0*/  IMAD.WIDE.U32 R12, R17, 0x4, R20 ;  /* 0x00000004110c7825 */ /* 0x000fe200078e0014 */
[----:B------:R-:W-:-:S04]  /*2200*/  ISETP.NE.AND P0, PT, R24, R29, PT ;  /* 0x0000001d1800720c */ /* 0x000fc80003f05270 */
[----:B------:R1:W-:Y:S01]  /*2210*/  STG.E desc[UR12][R12.64], RZ ;  /* 0x000000ff0c007986 */ /* 0x0003e2000c10190c */
[----:B------:R-:W-:-:S05]  /*2220*/  IMAD.WIDE.U32 R10, R17, 0x4, R12 ;  /* 0x00000004110a7825 */ /* 0x000fca00078e000c */
[----:B------:R1:W-:Y:S01]  /*2230*/  STG.E desc[UR12][R10.64], RZ ;  /* 0x000000ff0a007986 */ /* 0x0003e2000c10190c */
[----:B------:R-:W-:-:S05]  /*2240*/  IMAD.WIDE.U32 R8, R17, 0x4, R10 ;  /* 0x0000000411087825 */ /* 0x000fca00078e000a */
[----:B------:R1:W-:Y:S01]  /*2250*/  STG.E desc[UR12][R8.64], RZ ;  /* 0x000000ff08007986 */ /* 0x0003e2000c10190c */
[----:B------:R-:W-:-:S05]  /*2260*/  IMAD.WIDE.U32 R22, R17, 0x4, R8 ;  /* 0x0000000411167825 */ /* 0x000fca00078e0008 */
[----:B------:R1:W-:Y:S01]  /*2270*/  STG.E desc[UR12][R22.64], RZ ;  /* 0x000000ff16007986 */ /* 0x0003e2000c10190c */
[----:B------:R-:W-:-:S05]  /*2280*/  IMAD.WIDE.U32 R26, R17, 0x4, R22 ;  /* 0x00000004111a7825 */ /* 0x000fca00078e0016 */
[----:B------:R1:W-:Y:S01]  /*2290*/  STG.E desc[UR12][R26.64], RZ ;  /* 0x000000ff1a007986 */ /* 0x0003e2000c10190c */
[----:B------:R-:W-:Y:S05]  /*22a0*/  @P0 BRA `(.L_x_29) ;  /* 0xfffffffc00ac0947 */ /* 0x000fea000383ffff */
.L_x_28:
[----:B------:R-:W-:Y:S05]  /*22b0*/  BSYNC.RECONVERGENT B0 ;  /* 0x0000000000007941 */ /* 0x000fea0003800200 */
.L_x_27:
[----:B------:R-:W-:Y:S01]  /*22c0*/  MOV R5, R4 ;  /* 0x0000000400057202 */ /* 0x000fe20000000f00 */
[----:B------:R-:W-:Y:S06]  /*22d0*/  @!P1 BRA `(.L_x_8) ;  /* 0x0000000000809947 */ /* 0x000fec0003800000 */
[----:B------:R-:W-:Y:S01]  /*22e0*/  ISETP.GE.U32.AND P0, PT, R28, 0x4, PT ;  /* 0x000000041c00780c */ /* 0x000fe20003f06070 */
[----:B------:R-:W-:Y:S01]  /*22f0*/  BSSY.RECONVERGENT B0, `(.L_x_30) ;  /* 0x000000e000007945 */ /* 0x000fe20003800200 */
[----:B-1----:R-:W-:-:S04]  /*2300*/  LOP3.LUT R20, R6, 0x3, RZ, 0xc0, !PT ;  /* 0x0000000306147812 */ /* 0x002fc800078ec0ff */
[----:B------:R-:W-:-:S07]  /*2310*/  ISETP.NE.AND P1, PT, R20, RZ, PT ;  /* 0x000000ff1400720c */ /* 0x000fce0003f25270 */
[----:B------:R-:W-:Y:S06]  /*2320*/  @!P0 BRA `(.L_x_31) ;  /* 0x0000000000288947 */ /* 0x000fec0003800000 */
[C---:B------:R-:W-:Y:S02]  /*2330*/  IMAD R9, R16.reuse, R17, R0 ;  /* 0x0000001110097224 */ /* 0x040fe400078e0200 */
[----:B------:R-:W-:Y:S02]  /*2340*/  VIADD R16, R16, 0x4 ;  /* 0x0000000410107836 */ /* 0x000fe40000000000 */
[----:B------:R-:W-:-:S05]  /*2350*/  IMAD.WIDE R8, R9, 0x4, R14 ;  /* 0x0000000409087825 */ /* 0x000fca00078e020e */
[----:B------:R0:W-:Y:S01]  /*2360*/  STG.E desc[UR12][R8.64], RZ ;  /* 0x000000ff08007986 */ /* 0x0001e2000c10190c */
[----:B------:R-:W-:-:S05]  /*2370*/  IMAD.WIDE.U32 R10, R17, 0x4, R8 ;  /* 0x00000004110a7825 */ /* 0x000fca00078e0008 */
[----:B------:R0:W-:Y:S01]  /*2380*/  STG.E desc[UR12][R10.64], RZ ;  /* 0x000000ff0a007986 */ /* 0x0001e2000c10190c */
[----:B------:R-:W-:-:S05]  /*2390*/  IMAD.WIDE.U32 R12, R17, 0x4, R10 ;  /* 0x00000004110c7825 */ /* 0x000fca00078e000a */
[----:B------:R0:W-:Y:S01]  /*23a0*/  STG.E desc[UR12][R12.64], RZ ;  /* 0x000000ff0c007986 */ /* 0x0001e2000c10190c */
[----:B------:R-:W-:-:S05]  /*23b0*/  IMAD.WIDE.U32 R18, R17, 0x4, R12 ;  /* 0x0000000411127825 */ /* 0x000fca00078e000c */
[----:B------:R0:W-:Y:S02]  /*23c0*/  STG.E desc[UR12][R18.64], RZ ;  /* 0x000000ff12007986 */ /* 0x0001e4000c10190c */
.L_x_31:
[----:B------:R-:W-:Y:S05]  /*23d0*/  BSYNC.RECONVERGENT B0 ;  /* 0x0000000000007941 */ /* 0x000fea0003800200 */
.L_x_30:
[----:B------:R-:W-:Y:S01]  /*23e0*/  MOV R5, R4 ;  /* 0x0000000400057202 */ /* 0x000fe20000000f00 */
[----:B------:R-:W-:Y:S06]  /*23f0*/  @!P1 BRA `(.L_x_8) ;  /* 0x0000000000389947 */ /* 0x000fec0003800000 */
[----:B------:R-:W-:Y:S01]  /*2400*/  ISETP.NE.AND P0, PT, R20, 0x1, PT ;  /* 0x000000011400780c */ /* 0x000fe20003f05270 */
[----:B------:R-:W-:Y:S01]  /*2410*/  IMAD.MOV.U32 R5, RZ, RZ, R4 ;  /* 0x000000ffff057224 */ /* 0x000fe200078e0004 */
[----:B------:R-:W-:-:S04]  /*2420*/  LOP3.LUT R6, R6, 0x1, RZ, 0xc0, !PT ;  /* 0x0000000106067812 */ /* 0x000fc800078ec0ff */
[----:B------:R-:W-:-:S07]  /*2430*/  ISETP.NE.U32.AND P1, PT, R6, 0x1, PT ;  /* 0x000000010600780c */ /* 0x000fce0003f25070 */
[C---:B0-----:R-:W-:Y:S01]  /*2440*/  @P0 IMAD R11, R16.reuse, R17, R0 ;  /* 0x00000011100b0224 */ /* 0x041fe200078e0200 */
[----:B------:R-:W-:-:S03]  /*2450*/  @P0 IADD3 R16, PT, PT, R16, 0x2, RZ ;  /* 0x0000000210100810 */ /* 0x000fc60007ffe0ff */
[----:B------:R-:W-:Y:S02]  /*2460*/  @P0 IMAD.WIDE R10, R11, 0x4, R14 ;  /* 0x000000040b0a0825 */ /* 0x000fe400078e020e */
[----:B------:R-:W-:Y:S02]  /*2470*/  @!P1 MOV R5, R4 ;  /* 0x0000000400059202 */ /* 0x000fe40000000f00 */
[----:B------:R-:W-:Y:S01]  /*2480*/  @!P1 IMAD R9, R16, R17, R0 ;  /* 0x0000001110099224 */ /* 0x000fe200078e0200 */
[----:B------:R2:W-:Y:S01]  /*2490*/  @P0 STG.E desc[UR12][R10.64], RZ ;  /* 0x000000ff0a000986 */ /* 0x0005e2000c10190c */
[----:B------:R-:W-:-:S04]  /*24a0*/  @P0 IMAD.WIDE.U32 R12, R17, 0x4, R10 ;  /* 0x00000004110c0825 */ /* 0x000fc800078e000a */
[----:B------:R-:W-:Y:S01]  /*24b0*/  @!P1 IMAD.WIDE R8, R9, 0x4, R14 ;  /* 0x0000000409089825 */ /* 0x000fe200078e020e */
[----:B------:R2:W-:Y:S04]  /*24c0*/  @P0 STG.E desc[UR12][R12.64], RZ ;  /* 0x000000ff0c000986 */ /* 0x0005e8000c10190c */
[----:B------:R2:W-:Y:S02]  /*24d0*/  @!P1 STG.E desc[UR12][R8.64], RZ ;  /* 0x000000ff08009986 */ /* 0x0005e4000c10190c */
.L_x_8:
[----:B------:R-:W-:Y:S05]  /*24e0*/  BSYNC.RECONVERGENT B1 ;  /* 0x0000000000017941 */ /* 0x000fea0003800200 */
.L_x_7:
[----:B------:R-:W3:Y:S01]  /*24f0*/  LDCU UR4, c[0x0][0x38c] ;  /* 0x00007180ff0477ac */ /* 0x000ee20008000800 */
[----:B------:R-:W-:Y:S01]  /*2500*/  IADD3 R0, PT, PT, R0, 0x1, RZ ;  /* 0x0000000100007810 */ /* 0x000fe20007ffe0ff */
[----:B------:R-:W-:Y:S01]  /*2510*/  VIADD R3, R3, 0x1 ;  /* 0x0000000103037836 */ /* 0x000fe20000000000 */
[----:B------:R-:W-:Y:S02]  /*2520*/  ISETP.LT.AND P1, PT, R5, R7, PT ;  /* 0x000000070500720c */ /* 0x000fe40003f21270 */
[----:B------:R-:W-:Y:S02]  /*2530*/  IADD3 R2, PT, PT, R2, 0x1, RZ ;  /* 0x0000000102027810 */ /* 0x000fe40007ffe0ff */
[----:B---3--:R-:W-:-:S13]  /*2540*/  ISETP.GE.AND P0, PT, R0, UR4, PT ;  /* 0x0000000400007c0c */ /* 0x008fda000bf06270 */
[----:B------:R-:W-:Y:S05]  /*2550*/  @!P0 BRA P1, `(.L_x_32) ;  /* 0xffffffdc00348947 */ /* 0x000fea000083ffff */
[----:B------:R-:W-:Y:S05]  /*2560*/  EXIT ;  /* 0x000000000000794d */ /* 0x000fea0003800000 */
        .weak           $__internal_0_$__cuda_sm3x_div_rn_noftz_f32_slowpath
        .type           $__internal_0_$__cuda_sm3x_div_rn_noftz_f32_slowpath,@function
        .size           $__internal_0_$__cuda_sm3x_div_rn_noftz_f32_slowpath,(.L_x_45 - $__internal_0_$__cuda_sm3x_div_rn_noftz_f32_slowpath)
$__internal_0_$__cuda_sm3x_div_rn_noftz_f32_slowpath:
[----:B------:R-:W-:Y:S01]  /*2570*/  SHF.R.U32.HI R20, RZ, 0x17, R23 ;  /* 0x00000017ff147819 */ /* 0x000fe20000011617 */
[----:B------:R-:W-:Y:S01]  /*2580*/  BSSY.RECONVERGENT B3, `(.L_x_33) ;  /* 0x0000064000037945 */ /* 0x000fe20003800200 */
[----:B------:R-:W-:Y:S02]  /*2590*/  SHF.R.U32.HI R22, RZ, 0x17, R18 ;  /* 0x00000017ff167819 */ /* 0x000fe40000011612 */
[----:B------:R-:W-:Y:S02]  /*25a0*/  LOP3.LUT R20, R20, 0xff, RZ, 0xc0, !PT ;  /* 0x000000ff14147812 */ /* 0x000fe400078ec0ff */
[----:B------:R-:W-:Y:S02]  /*25b0*/  LOP3.LUT R22, R22, 0xff, RZ, 0xc0, !PT ;  /* 0x000000ff16167812 */ /* 0x000fe400078ec0ff */
[----:B------:R-:W-:Y:S02]  /*25c0*/  IADD3 R26, PT, PT, R20, -0x1, RZ ;  /* 0xffffffff141a7810 */ /* 0x000fe40007ffe0ff */
[----:B------:R-:W-:Y:S01]  /*25d0*/  MOV R24, R18 ;  /* 0x0000001200187202 */ /* 0x000fe20000000f00 */
[----:B------:R-:W-:Y:S01]  /*25e0*/  VIADD R25, R22, 0xffffffff ;  /* 0xffffffff16197836 */ /* 0x000fe20000000000 */
[----:B------:R-:W-:-:S04]  /*25f0*/  ISETP.GT.U32.AND P0, PT, R26, 0xfd, PT ;  /* 0x000000fd1a00780c */ /* 0x000fc80003f04070 */
[----:B------:R-:W-:-:S13]  /*2600*/  ISETP.GT.U32.OR P0, PT, R25, 0xfd, P0 ;  /* 0x000000fd1900780c */ /* 0x000fda0000704470 */
[----:B------:R-:W-:Y:S01]  /*2610*/  @!P0 MOV R19, RZ ;  /* 0x000000ff00138202 */ /* 0x000fe20000000f00 */
[----:B------:R-:W-:Y:S06]  /*2620*/  @!P0 BRA `(.L_x_34) ;  /* 0x0000000000608947 */ /* 0x000fec0003800000 */
[----:B------:R-:W-:Y:S01]  /*2630*/  FSETP.GTU.FTZ.AND P0, PT, |R18|, +INF , PT ;  /* 0x7f8000001200780b */ /* 0x000fe20003f1c200 */
[----:B------:R-:W-:Y:S01]  /*2640*/  IMAD.MOV.U32 R7, RZ, RZ, R23 ;  /* 0x000000ffff077224 */ /* 0x000fe200078e0017 */
[----:B------:R-:W-:-:S04]  /*2650*/  FSETP.GTU.FTZ.AND P1, PT, |R23|, +INF , PT ;  /* 0x7f8000001700780b */ /* 0x000fc80003f3c200 */
[----:B------:R-:W-:-:S13]  /*2660*/  PLOP3.LUT P0, PT, P0, P1, PT, 0xf8, 0x8f ;  /* 0x00000000008f781c */ /* 0x000fda0000703f70 */
[----:B------:R-:W-:Y:S05]  /*2670*/  @P0 BRA `(.L_x_35) ;  /* 0x00000004004c0947 */ /* 0x000fea0003800000 */
[----:B------:R-:W-:-:S13]  /*2680*/  LOP3.LUT P0, RZ, R23, 0x7fffffff, R24, 0xc8, !PT ;  /* 0x7fffffff17ff7812 */ /* 0x000fda000780c818 */
[----:B------:R-:W-:Y:S05]  /*2690*/  @!P0 BRA `(.L_x_36) ;  /* 0x00000004003c8947 */ /* 0x000fea0003800000 */
[C---:B------:R-:W-:Y:S02]  /*26a0*/  FSETP.NEU.FTZ.AND P3, PT, |R18|.reuse, +INF , PT ;  /* 0x7f8000001200780b */ /* 0x040fe40003f7d200 */
[----:B------:R-:W-:Y:S02]  /*26b0*/  FSETP.NEU.FTZ.AND P1, PT, |R7|, +INF , PT ;  /* 0x7f8000000700780b */ /* 0x000fe40003f3d200 */
[----:B------:R-:W-:-:S11]  /*26c0*/  FSETP.NEU.FTZ.AND P0, PT, |R18|, +INF , PT ;  /* 0x7f8000001200780b */ /* 0x000fd60003f1d200 */
[----:B------:R-:W-:Y:S05]  /*26d0*/  @!P1 BRA !P3, `(.L_x_36) ;  /* 0x00000004002c9947 */ /* 0x000fea0005800000 */
[----:B------:R-:W-:-:S04]  /*26e0*/  LOP3.LUT P3, RZ, R24, 0x7fffffff, RZ, 0xc0, !PT ;  /* 0x7fffffff18ff7812 */ /* 0x000fc8000786c0ff */
[----:B------:R-:W-:-:S13]  /*26f0*/  PLOP3.LUT P1, PT, P1, P3, PT, 0x2f, 0xf2 ;  /* 0x0000000000f2781c */ /* 0x000fda0000f26577 */
[----:B------:R-:W-:Y:S05]  /*2700*/  @P1 BRA `(.L_x_37) ;  /* 0x0000000400181947 */ /* 0x000fea0003800000 */
[----:B------:R-:W-:-:S04]  /*2710*/  LOP3.LUT P1, RZ, R23, 0x7fffffff, RZ, 0xc0, !PT ;  /* 0x7fffffff17ff7812 */ /* 0x000fc8000782c0ff */
[----:B------:R-:W-:-:S13]  /*2720*/  PLOP3.LUT P0, PT, P0, P1, PT, 0x2f, 0xf2 ;  /* 0x0000000000f2781c */ /* 0x000fda0000702577 */
[----:B------:R-:W-:Y:S05]  /*2730*/  @P0 BRA `(.L_x_38) ;  /* 0x0000000400000947 */ /* 0x000fea0003800000 */
[----:B------:R-:W-:Y:S02]  /*2740*/  ISETP.GE.AND P0, PT, R25, RZ, PT ;  /* 0x000000ff1900720c */ /* 0x000fe40003f06270 */
[----:B------:R-:W-:-:S11]  /*2750*/  ISETP.GE.AND P1, PT, R26, RZ, PT ;  /* 0x000000ff1a00720c */ /* 0x000fd60003f26270 */
[----:B------:R-:W-:Y:S01]  /*2760*/  @P0 MOV R19, RZ ;  /* 0x000000ff00130202 */ /* 0x000fe20000000f00 */
[----:B------:R-:W-:Y:S01]  /*2770*/  @!P0 FFMA R24, R18, 1.84467440737095516160e+19, RZ ;  /* 0x5f80000012188823 */ /* 0x000fe200000000ff */
[----:B------:R-:W-:Y:S01]  /*2780*/  @!P0 MOV R19, 0xffffffc0 ;  /* 0xffffffc000138802 */ /* 0x000fe20000000f00 */
[----:B------:R-:W-:-:S04]  /*2790*/  @!P1 FFMA R23, R7, 1.84467440737095516160e+19, RZ ;  /* 0x5f80000007179823 */ /* 0x000fc800000000ff */
[----:B------:R-:W-:-:S07]  /*27a0*/  @!P1 VIADD R19, R19, 0x40 ;  /* 0x0000004013139836 */ /* 0x000fce0000000000 */
.L_x_34:
[----:B------:R-:W-:Y:S01]  /*27b0*/  LEA R18, R20, 0xc0800000, 0x17 ;  /* 0xc080000014127811 */ /* 0x000fe200078eb8ff */
[----:B------:R-:W-:Y:S03]  /*27c0*/  BSSY.RECONVERGENT B4, `(.L_x_39) ;  /* 0x0000036000047945 */ /* 0x000fe60003800200 */
[----:B------:R-:W-:Y:S02]  /*27d0*/  IADD3 R26, PT, PT, -R18, R23, RZ ;  /* 0x00000017121a7210 */ /* 0x000fe40007ffe1ff */
[----:B------:R-:W-:Y:S02]  /*27e0*/  IADD3 R23, PT, PT, R22, -0x7f, RZ ;  /* 0xffffff8116177810 */ /* 0x000fe40007ffe0ff */
[----:B------:R-:W0:Y:S01]  /*27f0*/  MUFU.RCP R25, R26 ;  /* 0x0000001a00197308 */ /* 0x000e220000001000 */
[----:B------:R-:W-:Y:S02]  /*2800*/  FADD.FTZ R18, -R26, -RZ ;  /* 0x800000ff1a127221 */ /* 0x000fe40000010100 */
[----:B------:R-:W-:-:S02]  /*2810*/  IMAD R7, R23, -0x800000, R24 ;  /* 0xff80000017077824 */ /* 0x000fc400078e0218 */
[----:B0-----:R-:W-:-:S04]  /*2820*/  FFMA R22, R25, R18, 1 ;  /* 0x3f80000019167423 */ /* 0x001fc80000000012 */
[----:B------:R-:W-:-:S04]  /*2830*/  FFMA R22, R25, R22, R25 ;  /* 0x0000001619167223 */ /* 0x000fc80000000019 */
[----:B------:R-:W-:-:S04]  /*2840*/  FFMA R25, R7, R22, RZ ;  /* 0x0000001607197223 */ /* 0x000fc800000000ff */
[----:B------:R-:W-:-:S04]  /*2850*/  FFMA R24, R18, R25, R7 ;  /* 0x0000001912187223 */ /* 0x000fc80000000007 */
[----:B------:R-:W-:Y:S01]  /*2860*/  FFMA R25, R22, R24, R25 ;  /* 0x0000001816197223 */ /* 0x000fe20000000019 */
[----:B------:R-:W-:-:S03]  /*2870*/  IADD3 R24, PT, PT, R23, 0x7f, -R20 ;  /* 0x0000007f17187810 */ /* 0x000fc60007ffe814 */
[----:B------:R-:W-:Y:S02]  /*2880*/  FFMA R18, R18, R25, R7 ;  /* 0x0000001912127223 */ /* 0x000fe40000000007 */
[----:B------:R-:W-:Y:S02]  /*2890*/  IMAD.IADD R24, R24, 0x1, R19 ;  /* 0x0000000118187824 */ /* 0x000fe400078e0213 */
[----:B------:R-:W-:-:S05]  /*28a0*/  FFMA R7, R22, R18, R25 ;  /* 0x0000001216077223 */ /* 0x000fca0000000019 */
[----:B------:R-:W-:-:S04]  /*28b0*/  SHF.R.U32.HI R20, RZ, 0x17, R7 ;  /* 0x00000017ff147819 */ /* 0x000fc80000011607 */
[----:B------:R-:W-:-:S04]  /*28c0*/  LOP3.LUT R19, R20, 0xff, RZ, 0xc0, !PT ;  /* 0x000000ff14137812 */ /* 0x000fc800078ec0ff */
[----:B------:R-:W-:-:S04]  /*28d0*/  IADD3 R19, PT, PT, R19, R24, RZ ;  /* 0x0000001813137210 */ /* 0x000fc80007ffe0ff */
[----:B------:R-:W-:-:S04]  /*28e0*/  IADD3 R20, PT, PT, R19, -0x1, RZ ;  /* 0xffffffff13147810 */ /* 0x000fc80007ffe0ff */
[----:B------:R-:W-:-:S13]  /*28f0*/  ISETP.GE.U32.AND P0, PT, R20, 0xfe, PT ;  /* 0x000000fe1400780c */ /* 0x000fda0003f06070 */
[----:B------:R-:W-:Y:S05]  /*2900*/  @!P0 BRA `(.L_x_40) ;  /* 0x0000000000808947 */ /* 0x000fea0003800000 */
[----:B------:R-:W-:-:S13]  /*2910*/  ISETP.GT.AND P0, PT, R19, 0xfe, PT ;  /* 0x000000fe1300780c */ /* 0x000fda0003f04270 */
[----:B------:R-:W-:Y:S05]  /*2920*/  @P0 BRA `(.L_x_41) ;  /* 0x00000000006c0947 */ /* 0x000fea0003800000 */
[----:B------:R-:W-:-:S13]  /*2930*/  ISETP.GE.AND P0, PT, R19, 0x1, PT ;  /* 0x000000011300780c */ /* 0x000fda0003f06270 */
[----:B------:R-:W-:Y:S05]  /*2940*/  @P0 BRA `(.L_x_42) ;  /* 0x0000000000740947 */ /* 0x000fea0003800000 */
[----:B------:R-:W-:Y:S02]  /*2950*/  ISETP.GE.AND P0, PT, R19, -0x18, PT ;  /* 0xffffffe81300780c */ /* 0x000fe40003f06270 */
[----:B------:R-:W-:-:S11]  /*2960*/  LOP3.LUT R7, R7, 0x80000000, RZ, 0xc0, !PT ;  /* 0x8000000007077812 */ /* 0x000fd600078ec0ff */
[----:B------:R-:W-:Y:S05]  /*2970*/  @!P0 BRA `(.L_x_42) ;  /* 0x0000000000688947 */ /* 0x000fea0003800000 */
[-CC-:B------:R-:W-:Y:S01]  /*2980*/  FFMA.RZ R20, R22, R18.reuse, R25.reuse ;  /* 0x0000001216147223 */ /* 0x180fe2000000c019 */
[C---:B------:R-:W-:Y:S02]  /*2990*/  ISETP.NE.AND P3, PT, R19.reuse, RZ, PT ;  /* 0x000000ff1300720c */ /* 0x040fe40003f65270 */
[C---:B------:R-:W-:Y:S02]  /*29a0*/  ISETP.NE.AND P1, PT, R19.reuse, RZ, PT ;  /* 0x000000ff1300720c */ /* 0x040fe40003f25270 */
[----:B------:R-:W-:Y:S01]  /*29b0*/  LOP3.LUT R23, R20, 0x7fffff, RZ, 0xc0, !PT ;  /* 0x007fffff14177812 */ /* 0x000fe200078ec0ff */
[CCC-:B------:R-:W-:Y:S01]  /*29c0*/  FFMA.RP R20, R22.reuse, R18.reuse, R25.reuse ;  /* 0x0000001216147223 */ /* 0x1c0fe20000008019 */
[----:B------:R-:W-:Y:S01]  /*29d0*/  FFMA.RM R25, R22, R18, R25 ;  /* 0x0000001216197223 */ /* 0x000fe20000004019 */
[----:B------:R-:W-:Y:S01]  /*29e0*/  VIADD R18, R19, 0x20 ;  /* 0x0000002013127836 */ /* 0x000fe20000000000 */
[----:B------:R-:W-:Y:S02]  /*29f0*/  LOP3.LUT R23, R23, 0x800000, RZ, 0xfc, !PT ;  /* 0x0080000017177812 */ /* 0x000fe400078efcff */
[----:B------:R-:W-:-:S02]  /*2a00*/  IADD3 R19, PT, PT, -R19, RZ, RZ ;  /* 0x000000ff13137210 */ /* 0x000fc40007ffe1ff */
[----:B------:R-:W-:Y:S02]  /*2a10*/  SHF.L.U32 R18, R23, R18, RZ ;  /* 0x0000001217127219 */ /* 0x000fe400000006ff */
[----:B------:R-:W-:Y:S02]  /*2a20*/  FSETP.NEU.FTZ.AND P0, PT, R20, R25, PT ;  /* 0x000000191400720b */ /* 0x000fe40003f1d000 */
[----:B------:R-:W-:Y:S02]  /*2a30*/  SEL R20, R19, RZ, P3 ;  /* 0x000000ff13147207 */ /* 0x000fe40001800000 */
[----:B------:R-:W-:Y:S02]  /*2a40*/  ISETP.NE.AND P1, PT, R18, RZ, P1 ;  /* 0x000000ff1200720c */ /* 0x000fe40000f25270 */
[----:B------:R-:W-:Y:S02]  /*2a50*/  SHF.R.U32.HI R20, RZ, R20, R23 ;  /* 0x00000014ff147219 */ /* 0x000fe40000011617 */
[----:B------:R-:W-:-:S02]  /*2a60*/  PLOP3.LUT P0, PT, P0, P1, PT, 0xf8, 0x8f ;  /* 0x00000000008f781c */ /* 0x000fc40000703f70 */
[----:B------:R-:W-:Y:S02]  /*2a70*/  SHF.R.U32.HI R19, RZ, 0x1, R20 ;  /* 0x00000001ff137819 */ /* 0x000fe40000011614 */
[----:B------:R-:W-:-:S04]  /*2a80*/  SEL R18, RZ, 0x1, !P0 ;  /* 0x00000001ff127807 */ /* 0x000fc80004000000 */
[----:B------:R-:W-:-:S04]  /*2a90*/  LOP3.LUT R23, R18, 0x1, R19, 0xf8, !PT ;  /* 0x0000000112177812 */ /* 0x000fc800078ef813 */
[----:B------:R-:W-:-:S04]  /*2aa0*/  LOP3.LUT R20, R23, R20, RZ, 0xc0, !PT ;  /* 0x0000001417147212 */ /* 0x000fc800078ec0ff */
[----:B------:R-:W-:-:S04]  /*2ab0*/  IADD3 R20, PT, PT, R19, R20, RZ ;  /* 0x0000001413147210 */ /* 0x000fc80007ffe0ff */
[----:B------:R-:W-:Y:S01]  /*2ac0*/  LOP3.LUT R7, R20, R7, RZ, 0xfc, !PT ;  /* 0x0000000714077212 */ /* 0x000fe200078efcff */
[----:B------:R-:W-:Y:S06]  /*2ad0*/  BRA `(.L_x_42) ;  /* 0x0000000000107947 */ /* 0x000fec0003800000 */
.L_x_41:
[----:B------:R-:W-:-:S04]  /*2ae0*/  LOP3.LUT R7, R7, 0x80000000, RZ, 0xc0, !PT ;  /* 0x8000000007077812 */ /* 0x000fc800078ec0ff */
[----:B------:R-:W-:Y:S01]  /*2af0*/  LOP3.LUT R7, R7, 0x7f800000, RZ, 0xfc, !PT ;  /* 0x7f80000007077812 */ /* 0x000fe200078efcff */
[----:B------:R-:W-:Y:S06]  /*2b00*/  BRA `(.L_x_42) ;  /* 0x0000000000047947 */ /* 0x000fec0003800000 */
.L_x_40:
[----:B------:R-:W-:-:S07]  /*2b10*/  IMAD R7, R24, 0x800000, R7 ;  /* 0x0080000018077824 */ /* 0x000fce00078e0207 */
.L_x_42:
[----:B------:R-:W-:Y:S05]  /*2b20*/  BSYNC.RECONVERGENT B4 ;  /* 0x0000000000047941 */ /* 0x000fea0003800200 */
.L_x_39:
[----:B------:R-:W-:Y:S05]  /*2b30*/  BRA `(.L_x_43) ;  /* 0x0000000000207947 */ /* 0x000fea0003800000 */
.L_x_38:
[----:B------:R-:W-:-:S04]  /*2b40*/  LOP3.LUT R7, R23, 0x80000000, R24, 0x48, !PT ;  /* 0x8000000017077812 */ /* 0x000fc800078e4818 */
[----:B------:R-:W-:Y:S01]  /*2b50*/  LOP3.LUT R7, R7, 0x7f800000, RZ, 0xfc, !PT ;  /* 0x7f80000007077812 */ /* 0x000fe200078efcff */
[----:B------:R-:W-:Y:S06]  /*2b60*/  BRA `(.L_x_43) ;  /* 0x0000000000147947 */ /* 0x000fec0003800000 */
.L_x_37:
[----:B------:R-:W-:Y:S01]  /*2b70*/  LOP3.LUT R7, R23, 0x80000000, R24, 0x48, !PT ;  /* 0x8000000017077812 */ /* 0x000fe200078e4818 */
[----:B------:R-:W-:Y:S06]  /*2b80*/  BRA `(.L_x_43) ;  /* 0x00000000000c7947 */ /* 0x000fec0003800000 */
.L_x_36:
[----:B------:R-:W0:Y:S01]  /*2b90*/  MUFU.RSQ R7, -QNAN ;  /* 0xffc0000000077908 */ /* 0x000e220000001400 */
[----:B------:R-:W-:Y:S05]  /*2ba0*/  BRA `(.L_x_43) ;  /* 0x0000000000047947 */ /* 0x000fea0003800000 */
.L_x_35:
[----:B------:R-:W-:-:S07]  /*2bb0*/  FADD.FTZ R7, R18, R7 ;  /* 0x0000000712077221 */ /* 0x000fce0000010000 */
.L_x_43:
[----:B------:R-:W-:Y:S05]  /*2bc0*/  BSYNC.RECONVERGENT B3 ;  /* 0x0000000000037941 */ /* 0x000fea0003800200 */
.L_x_33:
[----:B------:R-:W-:Y:S01]  /*2bd0*/  HFMA2 R19, -RZ, RZ, 0, 0 ;  /* 0x00000000ff137431 */ /* 0x000fe200000001ff */
[----:B------:R-:W-:-:S04]  /*2be0*/  MOV R18, R21 ;  /* 0x0000001500127202 */ /* 0x000fc80000000f00 */
[----:B0-----:R-:W-:Y:S05]  /*2bf0*/  RET.REL.NODEC R18 `(gaussian_elimination) ;  /* 0xffffffd412007950 */ /* 0x001fea0003c3ffff */
.L_x_44:
[----:B------:R-:W-:-:S00]  /*2c00*/  BRA `(.L_x_44) ;  /* 0xfffffffc00fc7947 */ /* 0x000fc0000383ffff */
[----:B------:R-:W-:-:S00]  /*2c10*/  NOP ;  /* 0x0000000000007918 */ /* 0x000fc00000000000 */
        /* <DEDUP_REMOVED lines=14> */
.L_x_45:


//--------------------- .nv.shared.reserved.0     --------------------------
	.section	.nv.shared.reserved.0,"aw",@nobits
	.weak		__nv_reservedSMEM_offset_0_alias
	.size		__nv_reservedSMEM_offset_0_alias, 0, 64
	.other		__nv_reservedSMEM_offset_0_alias,@"STO_CUDA_RESERVED_SHARED STV_DEFAULT"
__nv_reservedSMEM_offset_0_alias:
	.zero		0
	.zero		64


//--------------------- .nv.constant0.gaussian_elimination --------------------------
	.section	.nv.constant0.gaussian_elimination,"a",@progbits
	.sectionflags	@""
	.align	4
.nv.constant0.gaussian_elimination:
	.zero		916


//--------------------- SYMBOLS --------------------------

	.type		.nv.reservedSmem.offset0,@object
	.size		.nv.reservedSmem.offset0,0x4
